	.target	sm_90a

	.elftype	@"ET_EXEC"


//--------------------- .note.nv.tkinfo           --------------------------
	.section	.note.nv.tkinfo,"",@"SHT_NOTE"
	.sectionflags	@"SHF_NOTE_NV_TKINFO"
	.tkinfo
        /*0018*/ 	.word	0x00000002
        /*0030*/ 	.string	""
        /*0030*/ 	.string	"ptxas"
        /*0030*/ 	.string	"Cuda compilation tools, release 13.0, V13.0.88"
        /*0030*/ 	.string	"Build cuda_13.0.r13.0/compiler.36424714_0"
        /*0030*/ 	.string	"-arch sm_90a -m 64 "



//--------------------- .note.nv.cuinfo           --------------------------
	.section	.note.nv.cuinfo,"",@"SHT_NOTE"
	.sectionflags	@"SHF_NOTE_NV_CUINFO"
        /*0018*/ 	.short	0x0002
        /*001a*/ 	.short	0x005a
        /*001c*/ 	.short	0x0082
	.zero		2


//--------------------- .nv.info                  --------------------------
	.section	.nv.info,"",@"SHT_CUDA_INFO"
	.align	4


	//----- nvinfo : EIATTR_REGCOUNT
	.align		4
        /*0000*/ 	.byte	0x04, 0x2f
        /*0002*/ 	.short	(.L_12 - .L_11)
	.align		4
.L_11:
        /*0004*/ 	.word	index@(_ZN7cutlass13device_kernelINS_4gemm6kernel13GemmUniversalIN4cute5tupleIJiiiiEEENS1_10collective13CollectiveMmaINS1_40MainloopSm90TmaGmmaWarpSpecializedSparseILi9ENS5_IJNS4_1CILi1EEENSA_ILi2EEESB_EEENS1_32KernelTmaWarpSpecializedPingpongEEENS5_IJNSA_ILi64EEESG_NSA_ILi128EEEEEENS_6half_tENS5_IJNS4_6LayoutINS5_IJiNS5_IJSC_iEEEiEEENS5_IJlNS5_IJSB_SC_EEElEEEEENSK_INS5_IJNS5_IJNS5_IJNSA_ILi8EEESC_NSA_ILi4EEEEEEiEEENS5_IJNS5_IJNSA_ILi16EEESC_SR_EEEiEEEiEEENS5_IJNS5_IJNS5_IJSH_SU_NSA_ILi2048EEEEEENSA_ILi8192EEEEEENS5_IJNS5_IJSB_NSA_ILi1024EEENSA_ILi32EEEEEElEEElEEEEEEEESJ_NS5_IJlSB_lEEENS4_8TiledMMAINS4_8MMA_AtomIJNS4_4SM904GMMA6SPARSE26GMMA_64x64x32_F32F16F16_SSILNS1D_5MajorE0ELS1G_0ELNS1D_7ScaleInE1ELS1H_1ELNS1D_9SparseSelE0EEEEEENSK_INS5_IJSB_SB_SB_EEENS5_IJNSA_ILi0EEES1M_S1M_EEEEENS5_IJNS4_10UnderscoreES1P_S1P_EEEEENS4_23SM90_TMA_LOAD_MULTICASTENS4_14ComposedLayoutINS4_7SwizzleILi3ELi4ELi3EEENS4_25smem_sparse_ptr_flag_bitsILi2ELi16EEENSK_INS5_IJNS5_IJSB_SQ_EEENS5_IJSC_SG_EEEEEENS5_IJNS5_IJS1M_SH_EEESN_EEEEEEEvNS4_8identityENS4_13SM90_TMA_LOADENS1T_IS1V_NS4_18smem_ptr_flag_bitsILi16EEENSK_INS5_IJSQ_SG_EEENS5_IJSG_SB_EEEEEEEvS25_EENS_8epilogue10collective6detail29Sm90TmaWarpSpecializedAdapterINS2F_15DefaultEpilogueIfNS5_IJSB_llEEES2J_NS2E_6thread17LinearCombinationIfLi1EffLNS2K_9ScaleType4KindE0ELNS_15FloatRoundStyleE2EfEENS1_15EpilogueDefaultEEEEEvvEEEEvNT_6ParamsE)
        /*0008*/ 	.word	0x000000a8


	//----- nvinfo : EIATTR_FRAME_SIZE
	.align		4
.L_12:
        /*000c*/ 	.byte	0x04, 0x11
        /*000e*/ 	.short	(.L_14 - .L_13)
	.align		4
.L_13:
        /*0010*/ 	.word	index@(_ZN7cutlass13device_kernelINS_4gemm6kernel13GemmUniversalIN4cute5tupleIJiiiiEEENS1_10collective13CollectiveMmaINS1_40MainloopSm90TmaGmmaWarpSpecializedSparseILi9ENS5_IJNS4_1CILi1EEENSA_ILi2EEESB_EEENS1_32KernelTmaWarpSpecializedPingpongEEENS5_IJNSA_ILi64EEESG_NSA_ILi128EEEEEENS_6half_tENS5_IJNS4_6LayoutINS5_IJiNS5_IJSC_iEEEiEEENS5_IJlNS5_IJSB_SC_EEElEEEEENSK_INS5_IJNS5_IJNS5_IJNSA_ILi8EEESC_NSA_ILi4EEEEEEiEEENS5_IJNS5_IJNSA_ILi16EEESC_SR_EEEiEEEiEEENS5_IJNS5_IJNS5_IJSH_SU_NSA_ILi2048EEEEEENSA_ILi8192EEEEEENS5_IJNS5_IJSB_NSA_ILi1024EEENSA_ILi32EEEEEElEEElEEEEEEEESJ_NS5_IJlSB_lEEENS4_8TiledMMAINS4_8MMA_AtomIJNS4_4SM904GMMA6SPARSE26GMMA_64x64x32_F32F16F16_SSILNS1D_5MajorE0ELS1G_0ELNS1D_7ScaleInE1ELS1H_1ELNS1D_9SparseSelE0EEEEEENSK_INS5_IJSB_SB_SB_EEENS5_IJNSA_ILi0EEES1M_S1M_EEEEENS5_IJNS4_10UnderscoreES1P_S1P_EEEEENS4_23SM90_TMA_LOAD_MULTICASTENS4_14ComposedLayoutINS4_7SwizzleILi3ELi4ELi3EEENS4_25smem_sparse_ptr_flag_bitsILi2ELi16EEENSK_INS5_IJNS5_IJSB_SQ_EEENS5_IJSC_SG_EEEEEENS5_IJNS5_IJS1M_SH_EEESN_EEEEEEEvNS4_8identityENS4_13SM90_TMA_LOADENS1T_IS1V_NS4_18smem_ptr_flag_bitsILi16EEENSK_INS5_IJSQ_SG_EEENS5_IJSG_SB_EEEEEEEvS25_EENS_8epilogue10collective6detail29Sm90TmaWarpSpecializedAdapterINS2F_15DefaultEpilogueIfNS5_IJSB_llEEES2J_NS2E_6thread17LinearCombinationIfLi1EffLNS2K_9ScaleType4KindE0ELNS_15FloatRoundStyleE2EfEENS1_15EpilogueDefaultEEEEEvvEEEEvNT_6ParamsE)
        /*0014*/ 	.word	0x00000000


	//----- nvinfo : EIATTR_MIN_STACK_SIZE
	.align		4
.L_14:
        /*0018*/ 	.byte	0x04, 0x12
        /*001a*/ 	.short	(.L_16 - .L_15)
	.align		4
.L_15:
        /*001c*/ 	.word	index@(_ZN7cutlass13device_kernelINS_4gemm6kernel13GemmUniversalIN4cute5tupleIJiiiiEEENS1_10collective13CollectiveMmaINS1_40MainloopSm90TmaGmmaWarpSpecializedSparseILi9ENS5_IJNS4_1CILi1EEENSA_ILi2EEESB_EEENS1_32KernelTmaWarpSpecializedPingpongEEENS5_IJNSA_ILi64EEESG_NSA_ILi128EEEEEENS_6half_tENS5_IJNS4_6LayoutINS5_IJiNS5_IJSC_iEEEiEEENS5_IJlNS5_IJSB_SC_EEElEEEEENSK_INS5_IJNS5_IJNS5_IJNSA_ILi8EEESC_NSA_ILi4EEEEEEiEEENS5_IJNS5_IJNSA_ILi16EEESC_SR_EEEiEEEiEEENS5_IJNS5_IJNS5_IJSH_SU_NSA_ILi2048EEEEEENSA_ILi8192EEEEEENS5_IJNS5_IJSB_NSA_ILi1024EEENSA_ILi32EEEEEElEEElEEEEEEEESJ_NS5_IJlSB_lEEENS4_8TiledMMAINS4_8MMA_AtomIJNS4_4SM904GMMA6SPARSE26GMMA_64x64x32_F32F16F16_SSILNS1D_5MajorE0ELS1G_0ELNS1D_7ScaleInE1ELS1H_1ELNS1D_9SparseSelE0EEEEEENSK_INS5_IJSB_SB_SB_EEENS5_IJNSA_ILi0EEES1M_S1M_EEEEENS5_IJNS4_10UnderscoreES1P_S1P_EEEEENS4_23SM90_TMA_LOAD_MULTICASTENS4_14ComposedLayoutINS4_7SwizzleILi3ELi4ELi3EEENS4_25smem_sparse_ptr_flag_bitsILi2ELi16EEENSK_INS5_IJNS5_IJSB_SQ_EEENS5_IJSC_SG_EEEEEENS5_IJNS5_IJS1M_SH_EEESN_EEEEEEEvNS4_8identityENS4_13SM90_TMA_LOADENS1T_IS1V_NS4_18smem_ptr_flag_bitsILi16EEENSK_INS5_IJSQ_SG_EEENS5_IJSG_SB_EEEEEEEvS25_EENS_8epilogue10collective6detail29Sm90TmaWarpSpecializedAdapterINS2F_15DefaultEpilogueIfNS5_IJSB_llEEES2J_NS2E_6thread17LinearCombinationIfLi1EffLNS2K_9ScaleType4KindE0ELNS_15FloatRoundStyleE2EfEENS1_15EpilogueDefaultEEEEEvvEEEEvNT_6ParamsE)
        /*0020*/ 	.word	0x00000000
.L_16:


//--------------------- .nv.compat                --------------------------
	.section	.nv.compat,"",@"SHT_CUDA_COMPAT_INFO"
	.align	4
        /*0000*/ 	.byte	0x02, 0x09, 0x01, 0x00, 0x02, 0x02, 0x04, 0x00, 0x02, 0x05, 0x05, 0x00, 0x03, 0x07, 0x01, 0x01
        /*0010*/ 	.byte	0x02, 0x03, 0x01, 0x00, 0x02, 0x06, 0x01, 0x00, 0x04, 0x0b, 0x08, 0x00, 0x00, 0x00, 0x00, 0x00
        /*0020*/ 	.byte	0x00, 0x00, 0x00, 0x00


//--------------------- .nv.info._ZN7cutlass13device_kernelINS_4gemm6kernel13GemmUniversalIN4cute5tupleIJiiiiEEENS1_10collective13CollectiveMmaINS1_40MainloopSm90TmaGmmaWarpSpecializedSparseILi9ENS5_IJNS4_1CILi1EEENSA_ILi2EEESB_EEENS1_32KernelTmaWarpSpecializedPingpongEEENS5_IJNSA_ILi64EEESG_NSA_ILi128EEEEEENS_6half_tENS5_IJNS4_6LayoutINS5_IJiNS5_IJSC_iEEEiEEENS5_IJlNS5_IJSB_SC_EEElEEEEENSK_INS5_IJNS5_IJNS5_IJNSA_ILi8EEESC_NSA_ILi4EEEEEEiEEENS5_IJNS5_IJNSA_ILi16EEESC_SR_EEEiEEEiEEENS5_IJNS5_IJNS5_IJSH_SU_NSA_ILi2048EEEEEENSA_ILi8192EEEEEENS5_IJNS5_IJSB_NSA_ILi1024EEENSA_ILi32EEEEEElEEElEEEEEEEESJ_NS5_IJlSB_lEEENS4_8TiledMMAINS4_8MMA_AtomIJNS4_4SM904GMMA6SPARSE26GMMA_64x64x32_F32F16F16_SSILNS1D_5MajorE0ELS1G_0ELNS1D_7ScaleInE1ELS1H_1ELNS1D_9SparseSelE0EEEEEENSK_INS5_IJSB_SB_SB_EEENS5_IJNSA_ILi0EEES1M_S1M_EEEEENS5_IJNS4_10UnderscoreES1P_S1P_EEEEENS4_23SM90_TMA_LOAD_MULTICASTENS4_14ComposedLayoutINS4_7SwizzleILi3ELi4ELi3EEENS4_25smem_sparse_ptr_flag_bitsILi2ELi16EEENSK_INS5_IJNS5_IJSB_SQ_EEENS5_IJSC_SG_EEEEEENS5_IJNS5_IJS1M_SH_EEESN_EEEEEEEvNS4_8identityENS4_13SM90_TMA_LOADENS1T_IS1V_NS4_18smem_ptr_flag_bitsILi16EEENSK_INS5_IJSQ_SG_EEENS5_IJSG_SB_EEEEEEEvS25_EENS_8epilogue10collective6detail29Sm90TmaWarpSpecializedAdapterINS2F_15DefaultEpilogueIfNS5_IJSB_llEEES2J_NS2E_6thread17LinearCombinationIfLi1EffLNS2K_9ScaleType4KindE0ELNS_15FloatRoundStyleE2EfEENS1_15EpilogueDefaultEEEEEvvEEEEvNT_6ParamsE --------------------------
	.section	.nv.info._ZN7cutlass13device_kernelINS_4gemm6kernel13GemmUniversalIN4cute5tupleIJiiiiEEENS1_10collective13CollectiveMmaINS1_40MainloopSm90TmaGmmaWarpSpecializedSparseILi9ENS5_IJNS4_1CILi1EEENSA_ILi2EEESB_EEENS1_32KernelTmaWarpSpecializedPingpongEEENS5_IJNSA_ILi64EEESG_NSA_ILi128EEEEEENS_6half_tENS5_IJNS4_6LayoutINS5_IJiNS5_IJSC_iEEEiEEENS5_IJlNS5_IJSB_SC_EEElEEEEENSK_INS5_IJNS5_IJNS5_IJNSA_ILi8EEESC_NSA_ILi4EEEEEEiEEENS5_IJNS5_IJNSA_ILi16EEESC_SR_EEEiEEEiEEENS5_IJNS5_IJNS5_IJSH_SU_NSA_ILi2048EEEEEENSA_ILi8192EEEEEENS5_IJNS5_IJSB_NSA_ILi1024EEENSA_ILi32EEEEEElEEElEEEEEEEESJ_NS5_IJlSB_lEEENS4_8TiledMMAINS4_8MMA_AtomIJNS4_4SM904GMMA6SPARSE26GMMA_64x64x32_F32F16F16_SSILNS1D_5MajorE0ELS1G_0ELNS1D_7ScaleInE1ELS1H_1ELNS1D_9SparseSelE0EEEEEENSK_INS5_IJSB_SB_SB_EEENS5_IJNSA_ILi0EEES1M_S1M_EEEEENS5_IJNS4_10UnderscoreES1P_S1P_EEEEENS4_23SM90_TMA_LOAD_MULTICASTENS4_14ComposedLayoutINS4_7SwizzleILi3ELi4ELi3EEENS4_25smem_sparse_ptr_flag_bitsILi2ELi16EEENSK_INS5_IJNS5_IJSB_SQ_EEENS5_IJSC_SG_EEEEEENS5_IJNS5_IJS1M_SH_EEESN_EEEEEEEvNS4_8identityENS4_13SM90_TMA_LOADENS1T_IS1V_NS4_18smem_ptr_flag_bitsILi16EEENSK_INS5_IJSQ_SG_EEENS5_IJSG_SB_EEEEEEEvS25_EENS_8epilogue10collective6detail29Sm90TmaWarpSpecializedAdapterINS2F_15DefaultEpilogueIfNS5_IJSB_llEEES2J_NS2E_6thread17LinearCombinationIfLi1EffLNS2K_9ScaleType4KindE0ELNS_15FloatRoundStyleE2EfEENS1_15EpilogueDefaultEEEEEvvEEEEvNT_6ParamsE,"",@"SHT_CUDA_INFO"
	.sectionflags	@""
	.align	4


	//----- nvinfo : EIATTR_CUDA_API_VERSION
	.align		4
        /*0000*/ 	.byte	0x04, 0x37
        /*0002*/ 	.short	(.L_18 - .L_17)
.L_17:
        /*0004*/ 	.word	0x00000082


	//----- nvinfo : EIATTR_KPARAM_INFO
	.align		4
.L_18:
        /*0008*/ 	.byte	0x04, 0x17
        /*000a*/ 	.short	(.L_20 - .L_19)
.L_19:
        /*000c*/ 	.word	0x00000000
        /*0010*/ 	.short	0x0000
        /*0012*/ 	.short	0x0070
        /*0014*/ 	.byte	0x00, 0xf0, 0x01, 0x14


	//----- nvinfo : EIATTR_SPARSE_MMA_MASK
	.align		4
.L_20:
        /*0018*/ 	.byte	0x03, 0x50
        /*001a*/ 	.short	0x0002


	//----- nvinfo : EIATTR_MAXREG_COUNT
	.align		4
        /*001c*/ 	.byte	0x03, 0x1b
        /*001e*/ 	.short	0x00a8


	//----- nvinfo : EIATTR_NUM_BARRIERS
	.align		4
        /*0020*/ 	.byte	0x02, 0x4c
        /*0022*/ 	.byte	0x01
	.zero		1


	//----- nvinfo : EIATTR_MERCURY_ISA_VERSION
	.align		4
        /*0024*/ 	.byte	0x03, 0x5f
        /*0026*/ 	.short	0x0101


	//----- nvinfo : EIATTR_INT_WARP_WIDE_INSTR_OFFSETS
	.align		4
        /*0028*/ 	.byte	0x04, 0x31
        /*002a*/ 	.short	(.L_22 - .L_21)


	//   ....[0]....
.L_21:
        /*002c*/ 	.word	0x000005b0


	//   ....[1]....
        /*0030*/ 	.word	0x000005f0


	//   ....[2]....
        /*0034*/ 	.word	0x00000740


	//   ....[3]....
        /*0038*/ 	.word	0x00000750


	//   ....[4]....
        /*003c*/ 	.word	0x00000770


	//   ....[5]....
        /*0040*/ 	.word	0x00000780


	//   ....[6]....
        /*0044*/ 	.word	0x00000810


	//   ....[7]....
        /*0048*/ 	.word	0x00000870


	//----- nvinfo : EIATTR_COOP_GROUP_MASK_REGIDS
	.align		4
.L_22:
        /*004c*/ 	.byte	0x04, 0x29
        /*004e*/ 	.short	(.L_24 - .L_23)


	//   ....[0]....
.L_23:
        /*0050*/ 	.word	0xffffffff


	//   ....[1]....
        /*0054*/ 	.word	0xffffffff


	//   ....[2]....
        /*0058*/ 	.word	0xffffffff


	//   ....[3]....
        /*005c*/ 	.word	0xffffffff


	//   ....[4]....
        /*0060*/ 	.word	0xffffffff


	//   ....[5]....
        /*0064*/ 	.word	0xffffffff


	//   ....[6]....
        /*0068*/ 	.word	0xffffffff


	//----- nvinfo : EIATTR_COOP_GROUP_INSTR_OFFSETS
	.align		4
.L_24:
        /*006c*/ 	.byte	0x04, 0x28
        /*006e*/ 	.short	(.L_26 - .L_25)


	//   ....[0]....
.L_25:
        /*0070*/ 	.word	0x00000060


	//   ....[1]....
        /*0074*/ 	.word	0x00000070


	//   ....[2]....
        /*0078*/ 	.word	0x00000160


	//   ....[3]....
        /*007c*/ 	.word	0x000003d0


	//   ....[4]....
        /*0080*/ 	.word	0x00000410


	//   ....[5]....
        /*0084*/ 	.word	0x00000490


	//   ....[6]....
        /*0088*/ 	.word	0x000009d0


	//----- nvinfo : EIATTR_REG_RECONFIG
	.align		4
.L_26:
        /*008c*/ 	.byte	0x01, 0x54
	.zero		2


	//----- nvinfo : EIATTR_MBARRIER_INSTR_OFFSETS
	.align		4
        /*0090*/ 	.byte	0x04, 0x39
        /*0092*/ 	.short	(.L_28 - .L_27)


	//   ....[0]....
.L_27:
        /*0094*/ 	.word	0x00000290
        /*0098*/ 	.word	0x000000ff
        /*009c*/ 	.word	0x00000000
        /*00a0*/ 	.short	0x0100
        /*00a2*/ 	.byte	0x08
	.zero		1


	//   ....[1]....
        /*00a4*/ 	.word	0x000002a0
        /*00a8*/ 	.word	0x000000ff
        /*00ac*/ 	.word	0x00000048
        /*00b0*/ 	.short	0x0100
        /*00b2*/ 	.byte	0x08
	.zero		1


	//   ....[2]....
        /*00b4*/ 	.word	0x000002b0
        /*00b8*/ 	.word	0x000000ff
        /*00bc*/ 	.word	0x00000008
        /*00c0*/ 	.short	0x0100
        /*00c2*/ 	.byte	0x08
	.zero		1


	//   ....[3]....
        /*00c4*/ 	.word	0x000002c0
        /*00c8*/ 	.word	0x000000ff
        /*00cc*/ 	.word	0x00000050
        /*00d0*/ 	.short	0x0100
        /*00d2*/ 	.byte	0x08
	.zero		1


	//   ....[4]....
        /*00d4*/ 	.word	0x000002d0
        /*00d8*/ 	.word	0x000000ff
        /*00dc*/ 	.word	0x00000010
        /*00e0*/ 	.short	0x0100
        /*00e2*/ 	.byte	0x08
	.zero		1


	//   ....[5]....
        /*00e4*/ 	.word	0x000002e0
        /*00e8*/ 	.word	0x000000ff
        /*00ec*/ 	.word	0x00000058
        /*00f0*/ 	.short	0x0100
        /*00f2*/ 	.byte	0x08
	.zero		1


	//   ....[6]....
        /*00f4*/ 	.word	0x000002f0
        /*00f8*/ 	.word	0x000000ff
        /*00fc*/ 	.word	0x00000018
        /*0100*/ 	.short	0x0100
        /*0102*/ 	.byte	0x08
	.zero		1


	//   ....[7]....
        /*0104*/ 	.word	0x00000300
        /*0108*/ 	.word	0x000000ff
        /*010c*/ 	.word	0x00000060
        /*0110*/ 	.short	0x0100
        /*0112*/ 	.byte	0x08
	.zero		1


	//   ....[8]....
        /*0114*/ 	.word	0x00000310
        /*0118*/ 	.word	0x000000ff
        /*011c*/ 	.word	0x00000020
        /*0120*/ 	.short	0x0100
        /*0122*/ 	.byte	0x08
	.zero		1


	//   ....[9]....
        /*0124*/ 	.word	0x00000320
        /*0128*/ 	.word	0x000000ff
        /*012c*/ 	.word	0x00000068
        /*0130*/ 	.short	0x0100
        /*0132*/ 	.byte	0x08
	.zero		1


	//   ....[10]....
        /*0134*/ 	.word	0x00000330
        /*0138*/ 	.word	0x000000ff
        /*013c*/ 	.word	0x00000028
        /*0140*/ 	.short	0x0100
        /*0142*/ 	.byte	0x08
	.zero		1


	//   ....[11]....
        /*0144*/ 	.word	0x00000340
        /*0148*/ 	.word	0x000000ff
        /*014c*/ 	.word	0x00000070
        /*0150*/ 	.short	0x0100
        /*0152*/ 	.byte	0x08
	.zero		1


	//   ....[12]....
        /*0154*/ 	.word	0x00000350
        /*0158*/ 	.word	0x000000ff
        /*015c*/ 	.word	0x00000030
        /*0160*/ 	.short	0x0100
        /*0162*/ 	.byte	0x08
	.zero		1


	//   ....[13]....
        /*0164*/ 	.word	0x00000360
        /*0168*/ 	.word	0x000000ff
        /*016c*/ 	.word	0x00000078
        /*0170*/ 	.short	0x0100
        /*0172*/ 	.byte	0x08
	.zero		1


	//   ....[14]....
        /*0174*/ 	.word	0x00000370
        /*0178*/ 	.word	0x000000ff
        /*017c*/ 	.word	0x00000038
        /*0180*/ 	.short	0x0100
        /*0182*/ 	.byte	0x08
	.zero		1


	//   ....[15]....
        /*0184*/ 	.word	0x00000380
        /*0188*/ 	.word	0x000000ff
        /*018c*/ 	.word	0x00000080
        /*0190*/ 	.short	0x0100
        /*0192*/ 	.byte	0x08
	.zero		1


	//   ....[16]....
        /*0194*/ 	.word	0x00000390
        /*0198*/ 	.word	0x000000ff
        /*019c*/ 	.word	0x00000040
        /*01a0*/ 	.short	0x0100
        /*01a2*/ 	.byte	0x08
	.zero		1


	//   ....[17]....
        /*01a4*/ 	.word	0x000003a0
        /*01a8*/ 	.word	0x000000ff
        /*01ac*/ 	.word	0x00000088
        /*01b0*/ 	.short	0x0100
        /*01b2*/ 	.byte	0x08
	.zero		1


	//   ....[18]....
        /*01b4*/ 	.word	0x000008a0
        /*01b8*/ 	.word	0x000000ff
        /*01bc*/ 	.word	0x000000c0
        /*01c0*/ 	.short	0x0100
        /*01c2*/ 	.byte	0x08
	.zero		1


	//   ....[19]....
        /*01c4*/ 	.word	0x00000930
        /*01c8*/ 	.word	0x000000ff
        /*01cc*/ 	.word	0x000000c8
        /*01d0*/ 	.short	0x0100
        /*01d2*/ 	.byte	0x08
	.zero		1


	//   ....[20]....
        /*01d4*/ 	.word	0x00000950
        /*01d8*/ 	.word	0x000000ff
        /*01dc*/ 	.word	0x000000a0
        /*01e0*/ 	.short	0x0100
        /*01e2*/ 	.byte	0x09
	.zero		1


	//   ....[21]....
        /*01e4*/ 	.word	0x00000960
        /*01e8*/ 	.word	0x000000ff
        /*01ec*/ 	.word	0x000000a8
        /*01f0*/ 	.short	0x0100
        /*01f2*/ 	.byte	0x09
	.zero		1


	//   ....[22]....
        /*01f4*/ 	.word	0x00000970
        /*01f8*/ 	.word	0x000000ff
        /*01fc*/ 	.word	0x000000b0
        /*0200*/ 	.short	0x0100
        /*0202*/ 	.byte	0x09
	.zero		1


	//   ....[23]....
        /*0204*/ 	.word	0x00000980
        /*0208*/ 	.word	0x000000ff
        /*020c*/ 	.word	0x000000b8
        /*0210*/ 	.short	0x0100
        /*0212*/ 	.byte	0x09
	.zero		1


	//   ....[24]....
        /*0214*/ 	.word	0x000017a0
        /*0218*/ 	.word	0x000000ff
        /*021c*/ 	.word	0xfffffff8
        /*0220*/ 	.short	0x010a
        /*0222*/ 	.byte	0x0c
	.zero		1


	//   ....[25]....
        /*0224*/ 	.word	0x00001970
        /*0228*/ 	.word	0x000000ff
        /*022c*/ 	.word	0x00000000
        /*0230*/ 	.short	0x010a
        /*0232*/ 	.byte	0x08
	.zero		1


	//   ....[26]....
        /*0234*/ 	.word	0x000019b0
        /*0238*/ 	.word	0x000000ff
        /*023c*/ 	.word	0x00000000
        /*0240*/ 	.short	0x010a
        /*0242*/ 	.byte	0x08
	.zero		1


	//   ....[27]....
        /*0244*/ 	.word	0x00001be0
        /*0248*/ 	.word	0x00000015
        /*024c*/ 	.word	0x00000000
        /*0250*/ 	.short	0x0101
        /*0252*/ 	.byte	0x3f
	.zero		1


	//   ....[28]....
        /*0254*/ 	.word	0x00001d60
        /*0258*/ 	.word	0x00000014
        /*025c*/ 	.word	0x00000000
        /*0260*/ 	.short	0x0101
        /*0262*/ 	.byte	0x16
	.zero		1


	//   ....[29]....
        /*0264*/ 	.word	0x00001db0
        /*0268*/ 	.word	0x000000ff
        /*026c*/ 	.word	0x00000008
        /*0270*/ 	.short	0x010a
        /*0272*/ 	.byte	0x0c
	.zero		1


	//   ....[30]....
        /*0274*/ 	.word	0x000045a0
        /*0278*/ 	.word	0x00000004
        /*027c*/ 	.word	0x00000000
        /*0280*/ 	.short	0x0101
        /*0282*/ 	.byte	0x16
	.zero		1


	//   ....[31]....
        /*0284*/ 	.word	0x00004f50
        /*0288*/ 	.word	0x00000015
        /*028c*/ 	.word	0x00000048
        /*0290*/ 	.short	0x010a
        /*0292*/ 	.byte	0x3f
	.zero		1


	//   ....[32]....
        /*0294*/ 	.word	0x00005410
        /*0298*/ 	.word	0x0000000a
        /*029c*/ 	.word	0x000000c8
        /*02a0*/ 	.short	0x0101
        /*02a2*/ 	.byte	0x3f
	.zero		1


	//   ....[33]....
        /*02a4*/ 	.word	0x00005b70
        /*02a8*/ 	.word	0x00000005
        /*02ac*/ 	.word	0x00000000
        /*02b0*/ 	.short	0x010a
        /*02b2*/ 	.byte	0x3f
	.zero		1


	//   ....[34]....
        /*02b4*/ 	.word	0x00005bf0
        /*02b8*/ 	.word	0x00000007
        /*02bc*/ 	.word	0x00000000
        /*02c0*/ 	.short	0x010a
        /*02c2*/ 	.byte	0x3f
	.zero		1


	//   ....[35]....
        /*02c4*/ 	.word	0x00005c80
        /*02c8*/ 	.word	0x00000006
        /*02cc*/ 	.word	0x00000000
        /*02d0*/ 	.short	0x010a
        /*02d2*/ 	.byte	0x3f
	.zero		1


	//   ....[36]....
        /*02d4*/ 	.word	0x00005d10
        /*02d8*/ 	.word	0x00000009
        /*02dc*/ 	.word	0x00000000
        /*02e0*/ 	.short	0x010a
        /*02e2*/ 	.byte	0x3f
	.zero		1


	//   ....[37]....
        /*02e4*/ 	.word	0x00005da0
        /*02e8*/ 	.word	0x00000006
        /*02ec*/ 	.word	0x00000000
        /*02f0*/ 	.short	0x010a
        /*02f2*/ 	.byte	0x3f
	.zero		1


	//   ....[38]....
        /*02f4*/ 	.word	0x00005e30
        /*02f8*/ 	.word	0x00000009
        /*02fc*/ 	.word	0x00000000
        /*0300*/ 	.short	0x010a
        /*0302*/ 	.byte	0x3f
	.zero		1


	//   ....[39]....
        /*0304*/ 	.word	0x00005ec0
        /*0308*/ 	.word	0x00000008
        /*030c*/ 	.word	0x00000000
        /*0310*/ 	.short	0x010a
        /*0312*/ 	.byte	0x3f
	.zero		1


	//   ....[40]....
        /*0314*/ 	.word	0x00005f50
        /*0318*/ 	.word	0x0000000b
        /*031c*/ 	.word	0x00000000
        /*0320*/ 	.short	0x010a
        /*0322*/ 	.byte	0x3f
	.zero		1


	//   ....[41]....
        /*0324*/ 	.word	0x00005fe0
        /*0328*/ 	.word	0x00000003
        /*032c*/ 	.word	0x00000000
        /*0330*/ 	.short	0x010a
        /*0332*/ 	.byte	0x3f
	.zero		1


	//   ....[42]....
        /*0334*/ 	.word	0x00006050
        /*0338*/ 	.word	0x00000014
        /*033c*/ 	.word	0xfffffff8
        /*0340*/ 	.short	0x010a
        /*0342*/ 	.byte	0x3f
	.zero		1


	//   ....[43]....
        /*0344*/ 	.word	0x000060b0
        /*0348*/ 	.word	0x00000016
        /*034c*/ 	.word	0x00000000
        /*0350*/ 	.short	0x010a
        /*0352*/ 	.byte	0x3f
	.zero		1


	//   ....[44]....
        /*0354*/ 	.word	0x00006110
        /*0358*/ 	.word	0x00000014
        /*035c*/ 	.word	0x00000008
        /*0360*/ 	.short	0x010a
        /*0362*/ 	.byte	0x3f
	.zero		1


	//   ....[45]....
        /*0364*/ 	.word	0x000061e0
        /*0368*/ 	.word	0x00000015
        /*036c*/ 	.word	0x00000048
        /*0370*/ 	.short	0x010a
        /*0372*/ 	.byte	0x3f
	.zero		1


	//   ....[46]....
        /*0374*/ 	.word	0x000062c0
        /*0378*/ 	.word	0x00000005
        /*037c*/ 	.word	0x00000000
        /*0380*/ 	.short	0x010a
        /*0382*/ 	.byte	0x3f
	.zero		1


	//   ....[47]....
        /*0384*/ 	.word	0x00006310
        /*0388*/ 	.word	0x00000007
        /*038c*/ 	.word	0x00000000
        /*0390*/ 	.short	0x010a
        /*0392*/ 	.byte	0x3f
	.zero		1


	//   ....[48]....
        /*0394*/ 	.word	0x00006360
        /*0398*/ 	.word	0x00000006
        /*039c*/ 	.word	0x00000000
        /*03a0*/ 	.short	0x010a
        /*03a2*/ 	.byte	0x3f
	.zero		1


	//   ....[49]....
        /*03a4*/ 	.word	0x000063b0
        /*03a8*/ 	.word	0x00000009
        /*03ac*/ 	.word	0x00000000
        /*03b0*/ 	.short	0x010a
        /*03b2*/ 	.byte	0x3f
	.zero		1


	//   ....[50]....
        /*03b4*/ 	.word	0x00006400
        /*03b8*/ 	.word	0x00000006
        /*03bc*/ 	.word	0x00000000
        /*03c0*/ 	.short	0x010a
        /*03c2*/ 	.byte	0x3f
	.zero		1


	//   ....[51]....
        /*03c4*/ 	.word	0x00006450
        /*03c8*/ 	.word	0x00000009
        /*03cc*/ 	.word	0x00000000
        /*03d0*/ 	.short	0x010a
        /*03d2*/ 	.byte	0x3f
	.zero		1


	//   ....[52]....
        /*03d4*/ 	.word	0x000064a0
        /*03d8*/ 	.word	0x00000008
        /*03dc*/ 	.word	0x00000000
        /*03e0*/ 	.short	0x010a
        /*03e2*/ 	.byte	0x3f
	.zero		1


	//   ....[53]....
        /*03e4*/ 	.word	0x000064f0
        /*03e8*/ 	.word	0x0000000b
        /*03ec*/ 	.word	0x00000000
        /*03f0*/ 	.short	0x010a
        /*03f2*/ 	.byte	0x3f
	.zero		1


	//----- nvinfo : EIATTR_NUM_MBARRIERS
	.align		4
.L_28:
        /*03f4*/ 	.byte	0x03, 0x38
        /*03f6*/ 	.short	0x0018


	//----- nvinfo : EIATTR_EXIT_INSTR_OFFSETS
	.align		4
        /*03f8*/ 	.byte	0x04, 0x1c
        /*03fa*/ 	.short	(.L_30 - .L_29)


	//   ....[0]....
.L_29:
        /*03fc*/ 	.word	0x00001420


	//   ....[1]....
        /*0400*/ 	.word	0x00001480


	//   ....[2]....
        /*0404*/ 	.word	0x00004bc0


	//   ....[3]....
        /*0408*/ 	.word	0x00004bf0


	//   ....[4]....
        /*040c*/ 	.word	0x00006030


	//----- nvinfo : EIATTR_MAX_THREADS
	.align		4
.L_30:
        /*0410*/ 	.byte	0x04, 0x05
        /*0412*/ 	.short	(.L_32 - .L_31)
.L_31:
        /*0414*/ 	.word	0x00000180
        /*0418*/ 	.word	0x00000001
        /*041c*/ 	.word	0x00000001


	//----- nvinfo : EIATTR_CRS_STACK_SIZE
	.align		4
.L_32:
        /*0420*/ 	.byte	0x04, 0x1e
        /*0422*/ 	.short	(.L_34 - .L_33)
.L_33:
        /*0424*/ 	.word	0x00000000


	//----- nvinfo : EIATTR_CBANK_PARAM_SIZE
	.align		4
.L_34:
        /*0428*/ 	.byte	0x03, 0x19
        /*042a*/ 	.short	0x0570


	//----- nvinfo : EIATTR_PARAM_CBANK
	.align		4
        /*042c*/ 	.byte	0x04, 0x0a
        /*042e*/ 	.short	(.L_36 - .L_35)
	.align		4
.L_35:
        /*0430*/ 	.word	index@(.nv.constant0._ZN7cutlass13device_kernelINS_4gemm6kernel13GemmUniversalIN4cute5tupleIJiiiiEEENS1_10collective13CollectiveMmaINS1_40MainloopSm90TmaGmmaWarpSpecializedSparseILi9ENS5_IJNS4_1CILi1EEENSA_ILi2EEESB_EEENS1_32KernelTmaWarpSpecializedPingpongEEENS5_IJNSA_ILi64EEESG_NSA_ILi128EEEEEENS_6half_tENS5_IJNS4_6LayoutINS5_IJiNS5_IJSC_iEEEiEEENS5_IJlNS5_IJSB_SC_EEElEEEEENSK_INS5_IJNS5_IJNS5_IJNSA_ILi8EEESC_NSA_ILi4EEEEEEiEEENS5_IJNS5_IJNSA_ILi16EEESC_SR_EEEiEEEiEEENS5_IJNS5_IJNS5_IJSH_SU_NSA_ILi2048EEEEEENSA_ILi8192EEEEEENS5_IJNS5_IJSB_NSA_ILi1024EEENSA_ILi32EEEEEElEEElEEEEEEEESJ_NS5_IJlSB_lEEENS4_8TiledMMAINS4_8MMA_AtomIJNS4_4SM904GMMA6SPARSE26GMMA_64x64x32_F32F16F16_SSILNS1D_5MajorE0ELS1G_0ELNS1D_7ScaleInE1ELS1H_1ELNS1D_9SparseSelE0EEEEEENSK_INS5_IJSB_SB_SB_EEENS5_IJNSA_ILi0EEES1M_S1M_EEEEENS5_IJNS4_10UnderscoreES1P_S1P_EEEEENS4_23SM90_TMA_LOAD_MULTICASTENS4_14ComposedLayoutINS4_7SwizzleILi3ELi4ELi3EEENS4_25smem_sparse_ptr_flag_bitsILi2ELi16EEENSK_INS5_IJNS5_IJSB_SQ_EEENS5_IJSC_SG_EEEEEENS5_IJNS5_IJS1M_SH_EEESN_EEEEEEEvNS4_8identityENS4_13SM90_TMA_LOADENS1T_IS1V_NS4_18smem_ptr_flag_bitsILi16EEENSK_INS5_IJSQ_SG_EEENS5_IJSG_SB_EEEEEEEvS25_EENS_8epilogue10collective6detail29Sm90TmaWarpSpecializedAdapterINS2F_15DefaultEpilogueIfNS5_IJSB_llEEES2J_NS2E_6thread17LinearCombinationIfLi1EffLNS2K_9ScaleType4KindE0ELNS_15FloatRoundStyleE2EfEENS1_15EpilogueDefaultEEEEEvvEEEEvNT_6ParamsE)
        /*0434*/ 	.short	0x0210
        /*0436*/ 	.short	0x0570


	//----- nvinfo : EIATTR_SW_WAR
	.align		4
.L_36:
        /*0438*/ 	.byte	0x04, 0x36
        /*043a*/ 	.short	(.L_38 - .L_37)
.L_37:
        /*043c*/ 	.word	0x00000008
.L_38:


//--------------------- .nv.callgraph             --------------------------
	.section	.nv.callgraph,"",@"SHT_CUDA_CALLGRAPH"
	.align	4
	.sectionentsize	8
	.align		4
        /*0000*/ 	.word	0x00000000
	.align		4
        /*0004*/ 	.word	0xffffffff
	.align		4
        /*0008*/ 	.word	0x00000000
	.align		4
        /*000c*/ 	.word	0xfffffffe
	.align		4
        /*0010*/ 	.word	0x00000000
	.align		4
        /*0014*/ 	.word	0xfffffffd
	.align		4
        /*0018*/ 	.word	0x00000000
	.align		4
        /*001c*/ 	.word	0xfffffffc


//--------------------- .nv.constant4             --------------------------
	.section	.nv.constant4,"a",@progbits
	.align	8
	.align		8
.nv.constant4:
        /*0000*/ 	.dword	_ZN39_INTERNAL_551c0312_4_k_cu_6326308b_27764cuda3std3__45__cpo5beginE
	.align		8
        /*0008*/ 	.dword	_ZN39_INTERNAL_551c0312_4_k_cu_6326308b_27764cuda3std3__45__cpo3endE
	.align		8
        /*0010*/ 	.dword	_ZN39_INTERNAL_551c0312_4_k_cu_6326308b_27764cuda3std3__45__cpo6cbeginE
	.align		8
        /*0018*/ 	.dword	_ZN39_INTERNAL_551c0312_4_k_cu_6326308b_27764cuda3std3__45__cpo4cendE
	.align		8
        /*0020*/ 	.dword	_ZN39_INTERNAL_551c0312_4_k_cu_6326308b_27764cuda3std3__441_GLOBAL__N__551c0312_4_k_cu_6326308b_27766ignoreE
	.align		8
        /*0028*/ 	.dword	_ZN39_INTERNAL_551c0312_4_k_cu_6326308b_27764cuda3std3__419piecewise_constructE
	.align		8
        /*0030*/ 	.dword	_ZN39_INTERNAL_551c0312_4_k_cu_6326308b_27764cuda3std3__48in_placeE
	.align		8
        /*0038*/ 	.dword	_ZN39_INTERNAL_551c0312_4_k_cu_6326308b_27764cuda3std6ranges3__45__cpo4swapE
	.align		8
        /*0040*/ 	.dword	_ZN39_INTERNAL_551c0312_4_k_cu_6326308b_27764cuda3std6ranges3__45__cpo9iter_moveE
	.align		8
        /*0048*/ 	.dword	_ZN39_INTERNAL_551c0312_4_k_cu_6326308b_27764cute7productE
	.align		8
        /*0050*/ 	.dword	_ZN39_INTERNAL_551c0312_4_k_cu_6326308b_27764cute1_E


//--------------------- .text._ZN7cutlass13device_kernelINS_4gemm6kernel13GemmUniversalIN4cute5tupleIJiiiiEEENS1_10collective13CollectiveMmaINS1_40MainloopSm90TmaGmmaWarpSpecializedSparseILi9ENS5_IJNS4_1CILi1EEENSA_ILi2EEESB_EEENS1_32KernelTmaWarpSpecializedPingpongEEENS5_IJNSA_ILi64EEESG_NSA_ILi128EEEEEENS_6half_tENS5_IJNS4_6LayoutINS5_IJiNS5_IJSC_iEEEiEEENS5_IJlNS5_IJSB_SC_EEElEEEEENSK_INS5_IJNS5_IJNS5_IJNSA_ILi8EEESC_NSA_ILi4EEEEEEiEEENS5_IJNS5_IJNSA_ILi16EEESC_SR_EEEiEEEiEEENS5_IJNS5_IJNS5_IJSH_SU_NSA_ILi2048EEEEEENSA_ILi8192EEEEEENS5_IJNS5_IJSB_NSA_ILi1024EEENSA_ILi32EEEEEElEEElEEEEEEEESJ_NS5_IJlSB_lEEENS4_8TiledMMAINS4_8MMA_AtomIJNS4_4SM904GMMA6SPARSE26GMMA_64x64x32_F32F16F16_SSILNS1D_5MajorE0ELS1G_0ELNS1D_7ScaleInE1ELS1H_1ELNS1D_9SparseSelE0EEEEEENSK_INS5_IJSB_SB_SB_EEENS5_IJNSA_ILi0EEES1M_S1M_EEEEENS5_IJNS4_10UnderscoreES1P_S1P_EEEEENS4_23SM90_TMA_LOAD_MULTICASTENS4_14ComposedLayoutINS4_7SwizzleILi3ELi4ELi3EEENS4_25smem_sparse_ptr_flag_bitsILi2ELi16EEENSK_INS5_IJNS5_IJSB_SQ_EEENS5_IJSC_SG_EEEEEENS5_IJNS5_IJS1M_SH_EEESN_EEEEEEEvNS4_8identityENS4_13SM90_TMA_LOADENS1T_IS1V_NS4_18smem_ptr_flag_bitsILi16EEENSK_INS5_IJSQ_SG_EEENS5_IJSG_SB_EEEEEEEvS25_EENS_8epilogue10collective6detail29Sm90TmaWarpSpecializedAdapterINS2F_15DefaultEpilogueIfNS5_IJSB_llEEES2J_NS2E_6thread17LinearCombinationIfLi1EffLNS2K_9ScaleType4KindE0ELNS_15FloatRoundStyleE2EfEENS1_15EpilogueDefaultEEEEEvvEEEEvNT_6ParamsE --------------------------
	.section	.text._ZN7cutlass13device_kernelINS_4gemm6kernel13GemmUniversalIN4cute5tupleIJiiiiEEENS1_10collective13CollectiveMmaINS1_40MainloopSm90TmaGmmaWarpSpecializedSparseILi9ENS5_IJNS4_1CILi1EEENSA_ILi2EEESB_EEENS1_32KernelTmaWarpSpecializedPingpongEEENS5_IJNSA_ILi64EEESG_NSA_ILi128EEEEEENS_6half_tENS5_IJNS4_6LayoutINS5_IJiNS5_IJSC_iEEEiEEENS5_IJlNS5_IJSB_SC_EEElEEEEENSK_INS5_IJNS5_IJNS5_IJNSA_ILi8EEESC_NSA_ILi4EEEEEEiEEENS5_IJNS5_IJNSA_ILi16EEESC_SR_EEEiEEEiEEENS5_IJNS5_IJNS5_IJSH_SU_NSA_ILi2048EEEEEENSA_ILi8192EEEEEENS5_IJNS5_IJSB_NSA_ILi1024EEENSA_ILi32EEEEEElEEElEEEEEEEESJ_NS5_IJlSB_lEEENS4_8TiledMMAINS4_8MMA_AtomIJNS4_4SM904GMMA6SPARSE26GMMA_64x64x32_F32F16F16_SSILNS1D_5MajorE0ELS1G_0ELNS1D_7ScaleInE1ELS1H_1ELNS1D_9SparseSelE0EEEEEENSK_INS5_IJSB_SB_SB_EEENS5_IJNSA_ILi0EEES1M_S1M_EEEEENS5_IJNS4_10UnderscoreES1P_S1P_EEEEENS4_23SM90_TMA_LOAD_MULTICASTENS4_14ComposedLayoutINS4_7SwizzleILi3ELi4ELi3EEENS4_25smem_sparse_ptr_flag_bitsILi2ELi16EEENSK_INS5_IJNS5_IJSB_SQ_EEENS5_IJSC_SG_EEEEEENS5_IJNS5_IJS1M_SH_EEESN_EEEEEEEvNS4_8identityENS4_13SM90_TMA_LOADENS1T_IS1V_NS4_18smem_ptr_flag_bitsILi16EEENSK_INS5_IJSQ_SG_EEENS5_IJSG_SB_EEEEEEEvS25_EENS_8epilogue10collective6detail29Sm90TmaWarpSpecializedAdapterINS2F_15DefaultEpilogueIfNS5_IJSB_llEEES2J_NS2E_6thread17LinearCombinationIfLi1EffLNS2K_9ScaleType4KindE0ELNS_15FloatRoundStyleE2EfEENS1_15EpilogueDefaultEEEEEvvEEEEvNT_6ParamsE,"ax",@progbits
	.align	128
.text._ZN7cutlass13device_kernelINS_4gemm6kernel13GemmUniversalIN4cute5tupleIJiiiiEEENS1_10collective13CollectiveMmaINS1_40MainloopSm90TmaGmmaWarpSpecializedSparseILi9ENS5_IJNS4_1CILi1EEENSA_ILi2EEESB_EEENS1_32KernelTmaWarpSpecializedPingpongEEENS5_IJNSA_ILi64EEESG_NSA_ILi128EEEEEENS_6half_tENS5_IJNS4_6LayoutINS5_IJiNS5_IJSC_iEEEiEEENS5_IJlNS5_IJSB_SC_EEElEEEEENSK_INS5_IJNS5_IJNS5_IJNSA_ILi8EEESC_NSA_ILi4EEEEEEiEEENS5_IJNS5_IJNSA_ILi16EEESC_SR_EEEiEEEiEEENS5_IJNS5_IJNS5_IJSH_SU_NSA_ILi2048EEEEEENSA_ILi8192EEEEEENS5_IJNS5_IJSB_NSA_ILi1024EEENSA_ILi32EEEEEElEEElEEEEEEEESJ_NS5_IJlSB_lEEENS4_8TiledMMAINS4_8MMA_AtomIJNS4_4SM904GMMA6SPARSE26GMMA_64x64x32_F32F16F16_SSILNS1D_5MajorE0ELS1G_0ELNS1D_7ScaleInE1ELS1H_1ELNS1D_9SparseSelE0EEEEEENSK_INS5_IJSB_SB_SB_EEENS5_IJNSA_ILi0EEES1M_S1M_EEEEENS5_IJNS4_10UnderscoreES1P_S1P_EEEEENS4_23SM90_TMA_LOAD_MULTICASTENS4_14ComposedLayoutINS4_7SwizzleILi3ELi4ELi3EEENS4_25smem_sparse_ptr_flag_bitsILi2ELi16EEENSK_INS5_IJNS5_IJSB_SQ_EEENS5_IJSC_SG_EEEEEENS5_IJNS5_IJS1M_SH_EEESN_EEEEEEEvNS4_8identityENS4_13SM90_TMA_LOADENS1T_IS1V_NS4_18smem_ptr_flag_bitsILi16EEENSK_INS5_IJSQ_SG_EEENS5_IJSG_SB_EEEEEEEvS25_EENS_8epilogue10collective6detail29Sm90TmaWarpSpecializedAdapterINS2F_15DefaultEpilogueIfNS5_IJSB_llEEES2J_NS2E_6thread17LinearCombinationIfLi1EffLNS2K_9ScaleType4KindE0ELNS_15FloatRoundStyleE2EfEENS1_15EpilogueDefaultEEEEEvvEEEEvNT_6ParamsE:
        .type           _ZN7cutlass13device_kernelINS_4gemm6kernel13GemmUniversalIN4cute5tupleIJiiiiEEENS1_10collective13CollectiveMmaINS1_40MainloopSm90TmaGmmaWarpSpecializedSparseILi9ENS5_IJNS4_1CILi1EEENSA_ILi2EEESB_EEENS1_32KernelTmaWarpSpecializedPingpongEEENS5_IJNSA_ILi64EEESG_NSA_ILi128EEEEEENS_6half_tENS5_IJNS4_6LayoutINS5_IJiNS5_IJSC_iEEEiEEENS5_IJlNS5_IJSB_SC_EEElEEEEENSK_INS5_IJNS5_IJNS5_IJNSA_ILi8EEESC_NSA_ILi4EEEEEEiEEENS5_IJNS5_IJNSA_ILi16EEESC_SR_EEEiEEEiEEENS5_IJNS5_IJNS5_IJSH_SU_NSA_ILi2048EEEEEENSA_ILi8192EEEEEENS5_IJNS5_IJSB_NSA_ILi1024EEENSA_ILi32EEEEEElEEElEEEEEEEESJ_NS5_IJlSB_lEEENS4_8TiledMMAINS4_8MMA_AtomIJNS4_4SM904GMMA6SPARSE26GMMA_64x64x32_F32F16F16_SSILNS1D_5MajorE0ELS1G_0ELNS1D_7ScaleInE1ELS1H_1ELNS1D_9SparseSelE0EEEEEENSK_INS5_IJSB_SB_SB_EEENS5_IJNSA_ILi0EEES1M_S1M_EEEEENS5_IJNS4_10UnderscoreES1P_S1P_EEEEENS4_23SM90_TMA_LOAD_MULTICASTENS4_14ComposedLayoutINS4_7SwizzleILi3ELi4ELi3EEENS4_25smem_sparse_ptr_flag_bitsILi2ELi16EEENSK_INS5_IJNS5_IJSB_SQ_EEENS5_IJSC_SG_EEEEEENS5_IJNS5_IJS1M_SH_EEESN_EEEEEEEvNS4_8identityENS4_13SM90_TMA_LOADENS1T_IS1V_NS4_18smem_ptr_flag_bitsILi16EEENSK_INS5_IJSQ_SG_EEENS5_IJSG_SB_EEEEEEEvS25_EENS_8epilogue10collective6detail29Sm90TmaWarpSpecializedAdapterINS2F_15DefaultEpilogueIfNS5_IJSB_llEEES2J_NS2E_6thread17LinearCombinationIfLi1EffLNS2K_9ScaleType4KindE0ELNS_15FloatRoundStyleE2EfEENS1_15EpilogueDefaultEEEEEvvEEEEvNT_6ParamsE,@function
        .size           _ZN7cutlass13device_kernelINS_4gemm6kernel13GemmUniversalIN4cute5tupleIJiiiiEEENS1_10collective13CollectiveMmaINS1_40MainloopSm90TmaGmmaWarpSpecializedSparseILi9ENS5_IJNS4_1CILi1EEENSA_ILi2EEESB_EEENS1_32KernelTmaWarpSpecializedPingpongEEENS5_IJNSA_ILi64EEESG_NSA_ILi128EEEEEENS_6half_tENS5_IJNS4_6LayoutINS5_IJiNS5_IJSC_iEEEiEEENS5_IJlNS5_IJSB_SC_EEElEEEEENSK_INS5_IJNS5_IJNS5_IJNSA_ILi8EEESC_NSA_ILi4EEEEEEiEEENS5_IJNS5_IJNSA_ILi16EEESC_SR_EEEiEEEiEEENS5_IJNS5_IJNS5_IJSH_SU_NSA_ILi2048EEEEEENSA_ILi8192EEEEEENS5_IJNS5_IJSB_NSA_ILi1024EEENSA_ILi32EEEEEElEEElEEEEEEEESJ_NS5_IJlSB_lEEENS4_8TiledMMAINS4_8MMA_AtomIJNS4_4SM904GMMA6SPARSE26GMMA_64x64x32_F32F16F16_SSILNS1D_5MajorE0ELS1G_0ELNS1D_7ScaleInE1ELS1H_1ELNS1D_9SparseSelE0EEEEEENSK_INS5_IJSB_SB_SB_EEENS5_IJNSA_ILi0EEES1M_S1M_EEEEENS5_IJNS4_10UnderscoreES1P_S1P_EEEEENS4_23SM90_TMA_LOAD_MULTICASTENS4_14ComposedLayoutINS4_7SwizzleILi3ELi4ELi3EEENS4_25smem_sparse_ptr_flag_bitsILi2ELi16EEENSK_INS5_IJNS5_IJSB_SQ_EEENS5_IJSC_SG_EEEEEENS5_IJNS5_IJS1M_SH_EEESN_EEEEEEEvNS4_8identityENS4_13SM90_TMA_LOADENS1T_IS1V_NS4_18smem_ptr_flag_bitsILi16EEENSK_INS5_IJSQ_SG_EEENS5_IJSG_SB_EEEEEEEvS25_EENS_8epilogue10collective6detail29Sm90TmaWarpSpecializedAdapterINS2F_15DefaultEpilogueIfNS5_IJSB_llEEES2J_NS2E_6thread17LinearCombinationIfLi1EffLNS2K_9ScaleType4KindE0ELNS_15FloatRoundStyleE2EfEENS1_15EpilogueDefaultEEEEEvvEEEEvNT_6ParamsE,(.L_x_139 - _ZN7cutlass13device_kernelINS_4gemm6kernel13GemmUniversalIN4cute5tupleIJiiiiEEENS1_10collective13CollectiveMmaINS1_40MainloopSm90TmaGmmaWarpSpecializedSparseILi9ENS5_IJNS4_1CILi1EEENSA_ILi2EEESB_EEENS1_32KernelTmaWarpSpecializedPingpongEEENS5_IJNSA_ILi64EEESG_NSA_ILi128EEEEEENS_6half_tENS5_IJNS4_6LayoutINS5_IJiNS5_IJSC_iEEEiEEENS5_IJlNS5_IJSB_SC_EEElEEEEENSK_INS5_IJNS5_IJNS5_IJNSA_ILi8EEESC_NSA_ILi4EEEEEEiEEENS5_IJNS5_IJNSA_ILi16EEESC_SR_EEEiEEEiEEENS5_IJNS5_IJNS5_IJSH_SU_NSA_ILi2048EEEEEENSA_ILi8192EEEEEENS5_IJNS5_IJSB_NSA_ILi1024EEENSA_ILi32EEEEEElEEElEEEEEEEESJ_NS5_IJlSB_lEEENS4_8TiledMMAINS4_8MMA_AtomIJNS4_4SM904GMMA6SPARSE26GMMA_64x64x32_F32F16F16_SSILNS1D_5MajorE0ELS1G_0ELNS1D_7ScaleInE1ELS1H_1ELNS1D_9SparseSelE0EEEEEENSK_INS5_IJSB_SB_SB_EEENS5_IJNSA_ILi0EEES1M_S1M_EEEEENS5_IJNS4_10UnderscoreES1P_S1P_EEEEENS4_23SM90_TMA_LOAD_MULTICASTENS4_14ComposedLayoutINS4_7SwizzleILi3ELi4ELi3EEENS4_25smem_sparse_ptr_flag_bitsILi2ELi16EEENSK_INS5_IJNS5_IJSB_SQ_EEENS5_IJSC_SG_EEEEEENS5_IJNS5_IJS1M_SH_EEESN_EEEEEEEvNS4_8identityENS4_13SM90_TMA_LOADENS1T_IS1V_NS4_18smem_ptr_flag_bitsILi16EEENSK_INS5_IJSQ_SG_EEENS5_IJSG_SB_EEEEEEEvS25_EENS_8epilogue10collective6detail29Sm90TmaWarpSpecializedAdapterINS2F_15DefaultEpilogueIfNS5_IJSB_llEEES2J_NS2E_6thread17LinearCombinationIfLi1EffLNS2K_9ScaleType4KindE0ELNS_15FloatRoundStyleE2EfEENS1_15EpilogueDefaultEEEEEvvEEEEvNT_6ParamsE)
        .other          _ZN7cutlass13device_kernelINS_4gemm6kernel13GemmUniversalIN4cute5tupleIJiiiiEEENS1_10collective13CollectiveMmaINS1_40MainloopSm90TmaGmmaWarpSpecializedSparseILi9ENS5_IJNS4_1CILi1EEENSA_ILi2EEESB_EEENS1_32KernelTmaWarpSpecializedPingpongEEENS5_IJNSA_ILi64EEESG_NSA_ILi128EEEEEENS_6half_tENS5_IJNS4_6LayoutINS5_IJiNS5_IJSC_iEEEiEEENS5_IJlNS5_IJSB_SC_EEElEEEEENSK_INS5_IJNS5_IJNS5_IJNSA_ILi8EEESC_NSA_ILi4EEEEEEiEEENS5_IJNS5_IJNSA_ILi16EEESC_SR_EEEiEEEiEEENS5_IJNS5_IJNS5_IJSH_SU_NSA_ILi2048EEEEEENSA_ILi8192EEEEEENS5_IJNS5_IJSB_NSA_ILi1024EEENSA_ILi32EEEEEElEEElEEEEEEEESJ_NS5_IJlSB_lEEENS4_8TiledMMAINS4_8MMA_AtomIJNS4_4SM904GMMA6SPARSE26GMMA_64x64x32_F32F16F16_SSILNS1D_5MajorE0ELS1G_0ELNS1D_7ScaleInE1ELS1H_1ELNS1D_9SparseSelE0EEEEEENSK_INS5_IJSB_SB_SB_EEENS5_IJNSA_ILi0EEES1M_S1M_EEEEENS5_IJNS4_10UnderscoreES1P_S1P_EEEEENS4_23SM90_TMA_LOAD_MULTICASTENS4_14ComposedLayoutINS4_7SwizzleILi3ELi4ELi3EEENS4_25smem_sparse_ptr_flag_bitsILi2ELi16EEENSK_INS5_IJNS5_IJSB_SQ_EEENS5_IJSC_SG_EEEEEENS5_IJNS5_IJS1M_SH_EEESN_EEEEEEEvNS4_8identityENS4_13SM90_TMA_LOADENS1T_IS1V_NS4_18smem_ptr_flag_bitsILi16EEENSK_INS5_IJSQ_SG_EEENS5_IJSG_SB_EEEEEEEvS25_EENS_8epilogue10collective6detail29Sm90TmaWarpSpecializedAdapterINS2F_15DefaultEpilogueIfNS5_IJSB_llEEES2J_NS2E_6thread17LinearCombinationIfLi1EffLNS2K_9ScaleType4KindE0ELNS_15FloatRoundStyleE2EfEENS1_15EpilogueDefaultEEEEEvvEEEEvNT_6ParamsE,@"STO_CUDA_ENTRY STV_DEFAULT"
_ZN7cutlass13device_kernelINS_4gemm6kernel13GemmUniversalIN4cute5tupleIJiiiiEEENS1_10collective13CollectiveMmaINS1_40MainloopSm90TmaGmmaWarpSpecializedSparseILi9ENS5_IJNS4_1CILi1EEENSA_ILi2EEESB_EEENS1_32KernelTmaWarpSpecializedPingpongEEENS5_IJNSA_ILi64EEESG_NSA_ILi128EEEEEENS_6half_tENS5_IJNS4_6LayoutINS5_IJiNS5_IJSC_iEEEiEEENS5_IJlNS5_IJSB_SC_EEElEEEEENSK_INS5_IJNS5_IJNS5_IJNSA_ILi8EEESC_NSA_ILi4EEEEEEiEEENS5_IJNS5_IJNSA_ILi16EEESC_SR_EEEiEEEiEEENS5_IJNS5_IJNS5_IJSH_SU_NSA_ILi2048EEEEEENSA_ILi8192EEEEEENS5_IJNS5_IJSB_NSA_ILi1024EEENSA_ILi32EEEEEElEEElEEEEEEEESJ_NS5_IJlSB_lEEENS4_8TiledMMAINS4_8MMA_AtomIJNS4_4SM904GMMA6SPARSE26GMMA_64x64x32_F32F16F16_SSILNS1D_5MajorE0ELS1G_0ELNS1D_7ScaleInE1ELS1H_1ELNS1D_9SparseSelE0EEEEEENSK_INS5_IJSB_SB_SB_EEENS5_IJNSA_ILi0EEES1M_S1M_EEEEENS5_IJNS4_10UnderscoreES1P_S1P_EEEEENS4_23SM90_TMA_LOAD_MULTICASTENS4_14ComposedLayoutINS4_7SwizzleILi3ELi4ELi3EEENS4_25smem_sparse_ptr_flag_bitsILi2ELi16EEENSK_INS5_IJNS5_IJSB_SQ_EEENS5_IJSC_SG_EEEEEENS5_IJNS5_IJS1M_SH_EEESN_EEEEEEEvNS4_8identityENS4_13SM90_TMA_LOADENS1T_IS1V_NS4_18smem_ptr_flag_bitsILi16EEENSK_INS5_IJSQ_SG_EEENS5_IJSG_SB_EEEEEEEvS25_EENS_8epilogue10collective6detail29Sm90TmaWarpSpecializedAdapterINS2F_15DefaultEpilogueIfNS5_IJSB_llEEES2J_NS2E_6thread17LinearCombinationIfLi1EffLNS2K_9ScaleType4KindE0ELNS_15FloatRoundStyleE2EfEENS1_15EpilogueDefaultEEEEEvvEEEEvNT_6ParamsE:
[----:B------:R-:W-:Y:S01]  /*0000*/  LDC R1, c[0x0][0x28] ;  /* 0x00000a00ff017b82 */ /* 0x000fe20000000800 */
[----:B------:R-:W0:Y:S01]  /*0010*/  S2R R10, SR_TID.X ;  /* 0x00000000000a7919 */ /* 0x000e220000002100 */
[----:B------:R-:W-:Y:S01]  /*0020*/  ELECT P0, URZ, PT ;  /* 0x00000000003f782f */ /* 0x000fe20003800000 */
[----:B------:R-:W-:Y:S01]  /*0030*/  BSSY B0, `(.L_x_0) ;  /* 0x0000012000007945 */ /* 0x000fe20003800000 */
[--C-:B0-----:R-:W-:Y:S02]  /*0040*/  SHF.R.U32.HI R0, RZ, 0x5, R10.reuse ;  /* 0x00000005ff007819 */ /* 0x101fe4000001160a */
[----:B------:R-:W-:-:S03]  /*0050*/  SHF.R.U32.HI R4, RZ, 0x7, R10 ;  /* 0x00000007ff047819 */ /* 0x000fc6000001160a */
[----:B------:R-:W0:Y:S04]  /*0060*/  SHFL.IDX PT, R2, R0, RZ, 0x1f ;  /* 0x00001fff00027589 */ /* 0x000e2800000e0000 */
[----:B------:R1:W2:Y:S01]  /*0070*/  SHFL.IDX PT, R5, R4, RZ, 0x1f ;  /* 0x00001fff04057589 */ /* 0x0002a200000e0000 */
[----:B0-----:R-:W-:-:S13]  /*0080*/  ISETP.NE.OR P0, PT, R2, RZ, !P0 ;  /* 0x000000ff0200720c */ /* 0x001fda0004705670 */
[----:B-12---:R-:W-:Y:S05]  /*0090*/  @P0 BRA `(.L_x_1) ;  /* 0x00000000002c0947 */ /* 0x006fea0003800000 */
[----:B------:R-:W-:Y:S02]  /*00a0*/  ULDC.64 UR4, c[0x0][0x198] ;  /* 0x0000660000047ab9 */ /* 0x000fe40000000a00 */
[----:B------:R-:W-:Y:S02]  /*00b0*/  UIADD3 UR6, UP0, UR4, 0xf0, URZ ;  /* 0x000000f004067890 */ /* 0x000fe4000ff1e03f */
[----:B------:R-:W-:Y:S02]  /*00c0*/  UIADD3 UR8, UP1, UR4, 0x1f0, URZ ;  /* 0x000001f004087890 */ /* 0x000fe4000ff3e03f */
[----:B------:R-:W-:Y:S02]  /*00d0*/  UIADD3 UR4, UP2, UR4, 0x2f0, URZ ;  /* 0x000002f004047890 */ /* 0x000fe4000ff5e03f */
[----:B------:R-:W-:Y:S02]  /*00e0*/  UIADD3.X UR7, URZ, UR5, URZ, UP0, !UPT ;  /* 0x000000053f077290 */ /* 0x000fe400087fe43f */
[----:B------:R-:W-:-:S02]  /*00f0*/  UIADD3.X UR9, URZ, UR5, URZ, UP1, !UPT ;  /* 0x000000053f097290 */ /* 0x000fc40008ffe43f */
[----:B------:R-:W-:-:S05]  /*0100*/  UIADD3.X UR5, URZ, UR5, URZ, UP2, !UPT ;  /* 0x000000053f057290 */ /* 0x000fca00097fe43f */
[----:B------:R0:W-:Y:S02]  /*0110*/  UTMACCTL.PF [UR6] ;  /* 0x00000000060079b9 */ /* 0x0001e40008040000 */
[----:B------:R0:W-:Y:S02]  /*0120*/  UTMACCTL.PF [UR8] ;  /* 0x00000000080079b9 */ /* 0x0001e40008040000 */
[----:B------:R0:W-:Y:S02]  /*0130*/  UTMACCTL.PF [UR4] ;  /* 0x00000000040079b9 */ /* 0x0001e40008040000 */
[----:B0-----:R-:W-:Y:S01]  /*0140*/  NOP ;  /* 0x0000000000007918 */ /* 0x001fe20000000000 */
.L_x_1:
[----:B------:R-:W-:Y:S05]  /*0150*/  BSYNC B0 ;  /* 0x0000000000007941 */ /* 0x000fea0003800000 */
.L_x_0:
[----:B------:R-:W0:Y:S01]  /*0160*/  SHFL.IDX PT, R6, R0, RZ, 0x1f ;  /* 0x00001fff00067589 */ /* 0x000e2200000e0000 */
[----:B------:R-:W-:Y:S02]  /*0170*/  SHF.R.S32.HI R3, RZ, 0x1f, R10 ;  /* 0x0000001fff037819 */ /* 0x000fe4000001140a */
[----:B0-----:R-:W-:-:S13]  /*0180*/  ISETP.NE.AND P0, PT, R6, RZ, PT ;  /* 0x000000ff0600720c */ /* 0x001fda0003f05270 */
[----:B------:R-:W-:Y:S05]  /*0190*/  @P0 BRA `(.L_x_2) ;  /* 0x00000000008c0947 */ /* 0x000fea0003800000 */
[----:B------:R-:W-:Y:S01]  /*01a0*/  ELECT P0, URZ, PT ;  /* 0x00000000003f782f */ /* 0x000fe20003800000 */
[----:B------:R-:W-:-:S12]  /*01b0*/  BSSY B0, `(.L_x_2) ;  /* 0x0000021000007945 */ /* 0x000fd80003800000 */
[----:B------:R-:W-:Y:S05]  /*01c0*/  @!P0 BRA `(.L_x_3) ;  /* 0x00000000007c8947 */ /* 0x000fea0003800000 */
[----:B------:R-:W0:Y:S01]  /*01d0*/  S2UR UR8, SR_CgaCtaId ;  /* 0x00000000000879c3 */ /* 0x000e220000008800 */
[----:B------:R-:W-:Y:S01]  /*01e0*/  UMOV UR4, 0x400 ;  /* 0x0000040000047882 */ /* 0x000fe20000000000 */
[----:B------:R-:W-:Y:S01]  /*01f0*/  UMOV UR5, 0x1 ;  /* 0x0000000100057882 */ /* 0x000fe20000000000 */
[----:B------:R-:W-:Y:S02]  /*0200*/  UMOV UR6, 0x2 ;  /* 0x0000000200067882 */ /* 0x000fe40000000000 */
[----:B------:R-:W-:-:S04]  /*0210*/  UIADD3 UR6, -UR6, 0x100000, URZ ;  /* 0x0010000006067890 */ /* 0x000fc8000fffe13f */
[----:B------:R-:W-:Y:S02]  /*0220*/  USHF.L.U32 UR7, UR6, 0xb, URZ ;  /* 0x0000000b06077899 */ /* 0x000fe4000800063f */
[----:B------:R-:W-:Y:S02]  /*0230*/  USHF.L.U32 UR6, UR6, 0x1, URZ ;  /* 0x0000000106067899 */ /* 0x000fe4000800063f */
[----:B0-----:R-:W-:Y:S02]  /*0240*/  ULEA UR8, UR8, UR4, 0x18 ;  /* 0x0000000408087291 */ /* 0x001fe4000f8ec03f */
[----:B------:R-:W-:-:S04]  /*0250*/  UIADD3 UR4, -UR5, 0x100000, URZ ;  /* 0x0010000005047890 */ /* 0x000fc8000fffe13f */
[----:B------:R-:W-:Y:S02]  /*0260*/  USHF.L.U32 UR5, UR4, 0xb, URZ ;  /* 0x0000000b04057899 */ /* 0x000fe4000800063f */
[----:B------:R-:W-:Y:S01]  /*0270*/  USHF.L.U32 UR4, UR4, 0x1, URZ ;  /* 0x0000000104047899 */ /* 0x000fe2000800063f */
[----:B------:R-:W0:Y:S11]  /*0280*/  FENCE.VIEW.ASYNC.S ;  /* 0x00000000000073c6 */ /* 0x000e360000000000 */
[----:B0-----:R0:W1:Y:S01]  /*0290*/  SYNCS.EXCH.64 URZ, [UR8], UR4 ;  /* 0x00000004083f75b2 */ /* 0x0010620008000100 */
[----:B------:R0:W2:Y:S01]  /*02a0*/  SYNCS.EXCH.64 URZ, [UR8+0x48], UR6 ;  /* 0x00004806083f75b2 */ /* 0x0000a20008000100 */
[----:B------:R0:W3:Y:S01]  /*02b0*/  SYNCS.EXCH.64 URZ, [UR8+0x8], UR4 ;  /* 0x00000804083f75b2 */ /* 0x0000e20008000100 */
[----:B------:R0:W4:Y:S01]  /*02c0*/  SYNCS.EXCH.64 URZ, [UR8+0x50], UR6 ;  /* 0x00005006083f75b2 */ /* 0x0001220008000100 */
[----:B------:R0:W0:Y:S01]  /*02d0*/  SYNCS.EXCH.64 URZ, [UR8+0x10], UR4 ;  /* 0x00001004083f75b2 */ /* 0x0000220008000100 */
        /* <DEDUP_REMOVED lines=13> */
[----:B------:R-:W-:Y:S01]  /*03b0*/  NOP ;  /* 0x0000000000007918 */ /* 0x000fe20000000000 */
.L_x_3:
[----:B0-----:R-:W-:Y:S05]  /*03c0*/  BSYNC B0 ;  /* 0x0000000000007941 */ /* 0x001fea0003800000 */
.L_x_2:
[----:B------:R-:W0:Y:S01]  /*03d0*/  SHFL.IDX PT, R12, R0, RZ, 0x1f ;  /* 0x00001fff000c7589 */ /* 0x000e2200000e0000 */
[----:B------:R-:W-:Y:S01]  /*03e0*/  LEA.HI R3, R3, R10, RZ, 0x7 ;  /* 0x0000000a03037211 */ /* 0x000fe200078f38ff */
[----:B------:R-:W5:Y:S01]  /*03f0*/  S2UR UR13, SR_CTAID.X ;  /* 0x00000000000d79c3 */ /* 0x000f620000002500 */
[----:B------:R-:W-:Y:S01]  /*0400*/  ELECT P0, URZ, PT ;  /* 0x00000000003f782f */ /* 0x000fe20003800000 */
[----:B------:R-:W1:Y:S01]  /*0410*/  SHFL.IDX PT, R9, R0, RZ, 0x1f ;  /* 0x00001fff00097589 */ /* 0x000e6200000e0000 */
[----:B------:R-:W-:Y:S02]  /*0420*/  LOP3.LUT R3, R3, 0xffffff80, RZ, 0xc0, !PT ;  /* 0xffffff8003037812 */ /* 0x000fe400078ec0ff */
[----:B------:R-:W-:Y:S01]  /*0430*/  ELECT P1, URZ, PT ;  /* 0x00000000003f782f */ /* 0x000fe20003820000 */
[----:B------:R-:W-:Y:S01]  /*0440*/  NOP ;  /* 0x0000000000007918 */ /* 0x000fe20000000000 */
[----:B------:R-:W2:Y:S01]  /*0450*/  S2R R16, SR_CTAID.Y ;  /* 0x0000000000107919 */ /* 0x000ea20000002600 */
[----:B------:R-:W-:Y:S01]  /*0460*/  ULDC UR4, c[0x0][0x150] ;  /* 0x0000540000047ab9 */ /* 0x000fe20000000800 */
[----:B------:R-:W-:Y:S01]  /*0470*/  IMAD.IADD R11, R10, 0x1, -R3 ;  /* 0x000000010a0b7824 */ /* 0x000fe200078e0a03 */
[----:B------:R-:W3:Y:S01]  /*0480*/  LDC R25, c[0x0][0x148] ;  /* 0x00005200ff197b82 */ /* 0x000ee20000000800 */
[----:B------:R2:W4:Y:S01]  /*0490*/  SHFL.IDX PT, R13, R4, RZ, 0x1f ;  /* 0x00001fff040d7589 */ /* 0x00052200000e0000 */
[----:B------:R-:W-:Y:S01]  /*04a0*/  UMOV UR11, 0x80 ;  /* 0x00000080000b7882 */ /* 0x000fe20000000000 */
[----:B------:R-:W-:Y:S01]  /*04b0*/  NOP ;  /* 0x0000000000007918 */ /* 0x000fe20000000000 */
[----:B------:R-:W-:Y:S01]  /*04c0*/  SHF.R.S32.HI R24, RZ, 0x1f, R11 ;  /* 0x0000001fff187819 */ /* 0x000fe2000001140b */
[C---:B------:R-:W-:Y:S01]  /*04d0*/  VIADD R40, R5.reuse, 0xffffffff ;  /* 0xffffffff05287836 */ /* 0x040fe20000000000 */
[----:B------:R-:W-:-:S02]  /*04e0*/  ISETP.NE.AND P2, PT, R5, RZ, PT ;  /* 0x000000ff0500720c */ /* 0x000fc40003f45270 */
[----:B------:R-:W-:Y:S02]  /*04f0*/  LEA.HI R3, R24, R11, RZ, 0x3 ;  /* 0x0000000b18037211 */ /* 0x000fe400078f18ff */
[----:B------:R-:W-:Y:S02]  /*0500*/  ISETP.GE.U32.AND P5, PT, R40, 0x2, PT ;  /* 0x000000022800780c */ /* 0x000fe40003fa6070 */
[--C-:B------:R-:W-:Y:S02]  /*0510*/  SHF.R.S32.HI R7, RZ, 0x3, R3.reuse ;  /* 0x00000003ff077819 */ /* 0x100fe40000011403 */
[----:B0-----:R-:W-:Y:S02]  /*0520*/  ISETP.NE.OR P0, PT, R12, RZ, !P0 ;  /* 0x000000ff0c00720c */ /* 0x001fe40004705670 */
[----:B------:R-:W-:Y:S01]  /*0530*/  SHF.R.S32.HI R8, RZ, 0x1f, R3 ;  /* 0x0000001fff087819 */ /* 0x000fe20000011403 */
[----:B------:R-:W0:Y:S01]  /*0540*/  LDC R12, c[0x0][0x140] ;  /* 0x00005000ff0c7b82 */ /* 0x000e220000000800 */
[----:B-1----:R-:W-:-:S02]  /*0550*/  ISETP.NE.OR P1, PT, R9, RZ, !P1 ;  /* 0x000000ff0900720c */ /* 0x002fc40004f25670 */
[----:B------:R-:W-:Y:S02]  /*0560*/  LEA.HI R8, R8, R7, RZ, 0x2 ;  /* 0x0000000708087211 */ /* 0x000fe400078f10ff */
[----:B-----5:R-:W-:Y:S02]  /*0570*/  I2FP.F32.U32 R0, UR13 ;  /* 0x0000000d00007c45 */ /* 0x020fe40008201000 */
[----:B------:R-:W-:Y:S01]  /*0580*/  LOP3.LUT R8, R8, 0xfffffffc, RZ, 0xc0, !PT ;  /* 0xfffffffc08087812 */ /* 0x000fe200078ec0ff */
[----:B------:R-:W1:Y:S01]  /*0590*/  LDC R9, c[0x0][0x144] ;  /* 0x00005100ff097b82 */ /* 0x000e620000000800 */
[----:B------:R-:W-:Y:S01]  /*05a0*/  SHF.R.S32.HI R3, RZ, 0x1f, R2 ;  /* 0x0000001fff037819 */ /* 0x000fe20000011402 */
[----:B------:R-:W-:Y:S01]  /*05b0*/  VOTEU.ALL UP0, P0 ;  /* 0x00000000003f7886 */ /* 0x000fe20000000000 */
[----:B------:R-:W-:Y:S01]  /*05c0*/  FMUL R0, R0, UR4 ;  /* 0x0000000400007c20 */ /* 0x000fe20008400000 */
[----:B--2---:R-:W-:Y:S01]  /*05d0*/  I2FP.F32.U32 R4, R16 ;  /* 0x0000001000047245 */ /* 0x004fe20000201000 */
[----:B------:R-:W-:Y:S01]  /*05e0*/  ULDC UR4, c[0x0][0x154] ;  /* 0x0000550000047ab9 */ /* 0x000fe20000000800 */
[----:B------:R-:W-:Y:S01]  /*05f0*/  VOTEU.ALL UP1, P1 ;  /* 0x00000000003f7886 */ /* 0x000fe20000820000 */
[----:B------:R-:W-:Y:S01]  /*0600*/  IMAD.IADD R8, R7, 0x1, -R8 ;  /* 0x0000000107087824 */ /* 0x000fe200078e0a08 */
[----:B------:R-:W2:Y:S01]  /*0610*/  @!UP0 S2UR UR7, SR_CgaCtaId ;  /* 0x00000000000789c3 */ /* 0x000ea20000008800 */
[----:B------:R-:W-:Y:S01]  /*0620*/  SHF.R.S32.HI R7, RZ, 0x1f, R6 ;  /* 0x0000001fff077819 */ /* 0x000fe20000011406 */
[----:B------:R-:W-:Y:S01]  /*0630*/  FMUL R4, R4, UR4 ;  /* 0x0000000404047c20 */ /* 0x000fe20008400000 */
[----:B------:R-:W-:Y:S01]  /*0640*/  LEA.HI R3, R3, R2, RZ, 0x2 ;  /* 0x0000000203037211 */ /* 0x000fe200078f10ff */
[----:B------:R-:W5:Y:S01]  /*0650*/  F2I.U32.TRUNC.NTZ R0, R0 ;  /* 0x0000000000007305 */ /* 0x000f62000020f000 */
[----:B------:R-:W-:Y:S01]  /*0660*/  LEA.HI R7, R7, R6, RZ, 0x2 ;  /* 0x0000000607077211 */ /* 0x000fe200078f10ff */
[----:B------:R-:W-:Y:S01]  /*0670*/  UMOV UR4, 0x20 ;  /* 0x0000002000047882 */ /* 0x000fe20000000000 */
[----:B------:R-:W-:Y:S01]  /*0680*/  LOP3.LUT R3, R3, 0xfffffffc, RZ, 0xc0, !PT ;  /* 0xfffffffc03037812 */ /* 0x000fe200078ec0ff */
[----:B------:R-:W4:Y:S01]  /*0690*/  @!UP1 S2UR UR10, SR_CgaCtaId ;  /* 0x00000000000a99c3 */ /* 0x000f220000008800 */
[----:B------:R-:W-:Y:S01]  /*06a0*/  LOP3.LUT R7, R7, 0x3ffffffc, RZ, 0xc0, !PT ;  /* 0x3ffffffc07077812 */ /* 0x000fe200078ec0ff */
[----:B------:R-:W-:Y:S01]  /*06b0*/  @!UP0 UMOV UR6, 0x400 ;  /* 0x0000040000068882 */ /* 0x000fe20000000000 */
[----:B------:R-:W-:-:S04]  /*06c0*/  @!UP0 UIADD3 UR4, -UR4, 0x100000, URZ ;  /* 0x0010000004048890 */ /* 0x000fc8000fffe13f */
[----:B------:R-:W-:Y:S02]  /*06d0*/  @!UP0 USHF.L.U32 UR5, UR4, 0xb, URZ ;  /* 0x0000000b04058899 */ /* 0x000fe4000800063f */
[----:B------:R-:W-:Y:S01]  /*06e0*/  @!UP0 USHF.L.U32 UR4, UR4, 0x1, URZ ;  /* 0x0000000104048899 */ /* 0x000fe2000800063f */
[----:B------:R-:W3:Y:S01]  /*06f0*/  F2I.U32.TRUNC.NTZ R4, R4 ;  /* 0x0000000400047305 */ /* 0x000ee2000020f000 */
[----:B------:R-:W-:Y:S01]  /*0700*/  IMAD.IADD R22, R2, 0x1, -R3 ;  /* 0x0000000102167824 */ /* 0x000fe200078e0a03 */
[----:B------:R-:W-:Y:S01]  /*0710*/  @!UP1 UMOV UR9, 0x400 ;  /* 0x0000040000099882 */ /* 0x000fe20000000000 */
[----:B------:R-:W-:Y:S01]  /*0720*/  IMAD.IADD R7, R6, 0x1, -R7 ;  /* 0x0000000106077824 */ /* 0x000fe200078e0a07 */
[----:B0-----:R-:W-:Y:S01]  /*0730*/  ISETP.EQ.U32.AND P3, PT, R12, 0x1, PT ;  /* 0x000000010c00780c */ /* 0x001fe20003f62070 */
[----:B------:R-:W-:Y:S01]  /*0740*/  VOTEU.ALL UP2, P1 ;  /* 0x00000000003f7886 */ /* 0x000fe20000840000 */
[----:B------:R-:W-:Y:S01]  /*0750*/  VOTEU.ALL UP3, P1 ;  /* 0x00000000003f7886 */ /* 0x000fe20000860000 */
[----:B------:R-:W-:Y:S01]  /*0760*/  IMAD R7, R7, 0x4, R8 ;  /* 0x0000000407077824 */ /* 0x000fe200078e0208 */
[----:B------:R-:W-:Y:S01]  /*0770*/  VOTEU.ALL UP4, P1 ;  /* 0x00000000003f7886 */ /* 0x000fe20000880000 */
[----:B------:R-:W-:Y:S01]  /*0780*/  VOTEU.ALL UP5, P1 ;  /* 0x00000000003f7886 */ /* 0x000fe200008a0000 */
[----:B------:R-:W-:Y:S01]  /*0790*/  ISETP.NE.AND P1, PT, R22, 0x3, PT ;  /* 0x000000031600780c */ /* 0x000fe20003f25270 */
[----:B------:R-:W-:Y:S01]  /*07a0*/  IMAD.SHL.U32 R12, R7, 0x4, RZ ;  /* 0x00000004070c7824 */ /* 0x000fe200078e00ff */
[----:B--2---:R-:W-:Y:S01]  /*07b0*/  @!UP0 ULEA UR8, UR7, UR6, 0x18 ;  /* 0x0000000607088291 */ /* 0x004fe2000f8ec03f */
[----:B-----5:R-:W-:Y:S01]  /*07c0*/  IMAD.MOV R0, RZ, RZ, -R0 ;  /* 0x000000ffff007224 */ /* 0x020fe200078e0a00 */
[----:B------:R-:W-:-:S04]  /*07d0*/  @!UP1 UIADD3 UR6, -UR11, 0x100000, URZ ;  /* 0x001000000b069890 */ /* 0x000fc8000fffe13f */
[----:B------:R-:W-:Y:S02]  /*07e0*/  @!UP1 USHF.L.U32 UR7, UR6, 0xb, URZ ;  /* 0x0000000b06079899 */ /* 0x000fe4000800063f */
[----:B------:R-:W-:Y:S01]  /*07f0*/  @!UP1 USHF.L.U32 UR6, UR6, 0x1, URZ ;  /* 0x0000000106069899 */ /* 0x000fe2000800063f */
[----:B---3--:R-:W-:Y:S01]  /*0800*/  IMAD.MOV R26, RZ, RZ, -R4 ;  /* 0x000000ffff1a7224 */ /* 0x008fe200078e0a04 */
[----:B------:R-:W-:Y:S01]  /*0810*/  VOTEU.ALL UP0, P0 ;  /* 0x00000000003f7886 */ /* 0x000fe20000000000 */
[----:B------:R-:W-:Y:S01]  /*0820*/  LOP3.LUT R12, R7, 0xc, R12, 0x78, !PT ;  /* 0x0000000c070c7812 */ /* 0x000fe200078e780c */
[----:B-1----:R-:W-:Y:S01]  /*0830*/  IMAD R23, R9, R0, UR13 ;  /* 0x0000000d09177e24 */ /* 0x002fe2000f8e0200 */
[----:B------:R-:W-:Y:S01]  /*0840*/  ISETP.EQ.OR P1, PT, R22, RZ, !P1 ;  /* 0x000000ff1600720c */ /* 0x000fe20004f22670 */
[----:B----4-:R-:W-:Y:S01]  /*0850*/  @!UP1 ULEA UR9, UR10, UR9, 0x18 ;  /* 0x000000090a099291 */ /* 0x010fe2000f8ec03f */
[----:B------:R-:W-:Y:S01]  /*0860*/  IMAD R3, R25, R26, R16 ;  /* 0x0000001a19037224 */ /* 0x000fe200078e0210 */
[----:B------:R-:W-:Y:S01]  /*0870*/  VOTEU.ALL UP1, P0 ;  /* 0x00000000003f7886 */ /* 0x000fe20000020000 */
[----:B------:R-:W-:Y:S01]  /*0880*/  LOP3.LUT P0, RZ, R11, 0x7, RZ, 0xc0, !PT ;  /* 0x000000070bff7812 */ /* 0x000fe2000780c0ff */
[----:B------:R-:W0:Y:S02]  /*0890*/  FENCE.VIEW.ASYNC.S ;  /* 0x00000000000073c6 */ /* 0x000e240000000000 */
[----:B0-----:R0:W1:Y:S01]  /*08a0*/  @!UP0 SYNCS.EXCH.64 URZ, [UR8+0xc0], UR4 ;  /* 0x0000c004083f85b2 */ /* 0x0010620008000100 */
[----:B------:R-:W-:-:S02]  /*08b0*/  ISETP.EQ.AND P1, PT, R5, RZ, P1 ;  /* 0x000000ff0500720c */ /* 0x000fc40000f22270 */
[----:B------:R-:W-:Y:S02]  /*08c0*/  ISETP.NE.AND P4, PT, R3, R12, PT ;  /* 0x0000000c0300720c */ /* 0x000fe40003f85270 */
[----:B------:R-:W-:Y:S02]  /*08d0*/  ISETP.LT.U32.AND P0, PT, R12, 0x2, !P0 ;  /* 0x000000020c00780c */ /* 0x000fe40004701070 */
[----:B------:R-:W-:Y:S02]  /*08e0*/  ISETP.EQ.OR P4, PT, R23, RZ, !P4 ;  /* 0x000000ff1700720c */ /* 0x000fe40006782670 */
[----:B------:R-:W-:Y:S02]  /*08f0*/  SEL R7, RZ, 0x1, !P1 ;  /* 0x00000001ff077807 */ /* 0x000fe40004800000 */
[----:B------:R-:W-:Y:S02]  /*0900*/  R2UR UR12, R13 ;  /* 0x000000000d0c72ca */ /* 0x000fe400000e0000 */
[----:B------:R-:W-:-:S02]  /*0910*/  PLOP3.LUT P0, PT, P0, P4, PT, 0x80, 0x0 ;  /* 0x000000000000781c */ /* 0x000fc40000709070 */
[----:B------:R-:W-:Y:S01]  /*0920*/  SEL R7, R7, 0x2, P5 ;  /* 0x0000000207077807 */ /* 0x000fe20002800000 */
[----:B------:R0:W2:Y:S01]  /*0930*/  @!UP1 SYNCS.EXCH.64 URZ, [UR8+0xc8], UR4 ;  /* 0x0000c804083f95b2 */ /* 0x0000a20008000100 */
[----:B------:R-:W-:Y:S01]  /*0940*/  NOP ;  /* 0x0000000000007918 */ /* 0x000fe20000000000 */
[----:B------:R0:W3:Y:S01]  /*0950*/  @!UP2 SYNCS.EXCH.64 URZ, [UR9+0xa0], UR6 ;  /* 0x0000a006093fa5b2 */ /* 0x0000e20008000100 */
[----:B------:R0:W4:Y:S01]  /*0960*/  @!UP3 SYNCS.EXCH.64 URZ, [UR9+0xa8], UR6 ;  /* 0x0000a806093fb5b2 */ /* 0x0001220008000100 */
[----:B------:R0:W0:Y:S01]  /*0970*/  @!UP4 SYNCS.EXCH.64 URZ, [UR9+0xb0], UR6 ;  /* 0x0000b006093fc5b2 */ /* 0x0000220008000100 */
[----:B------:R0:W0:Y:S01]  /*0980*/  @!UP5 SYNCS.EXCH.64 URZ, [UR9+0xb8], UR6 ;  /* 0x0000b806093fd5b2 */ /* 0x0000220008000100 */
[----:B------:R-:W-:Y:S01]  /*0990*/  NOP ;  /* 0x0000000000007918 */ /* 0x000fe20000000000 */
[----:B------:R-:W-:Y:S05]  /*09a0*/  @!P3 BRA `(.L_x_4) ;  /* 0x000000000008b947 */ /* 0x000fea0003800000 */
[----:B01234-:R-:W-:Y:S01]  /*09b0*/  UCGABAR_ARV ;  /* 0x00000000000079c7 */ /* 0x01ffe20008000000 */
[----:B------:R-:W-:Y:S05]  /*09c0*/  BRA `(.L_x_5) ;  /* 0x0000000000047947 */ /* 0x000fea0003800000 */
.L_x_4:
[----:B01234-:R-:W-:Y:S01]  /*09d0*/  NOP ;  /* 0x0000000000007918 */ /* 0x01ffe20000000000 */
.L_x_5:
[----:B------:R-:W-:Y:S01]  /*09e0*/  ULDC.64 UR4, c[0x0][0x698] ;  /* 0x0001a60000047ab9 */ /* 0x000fe20000000a00 */
[----:B------:R-:W-:Y:S01]  /*09f0*/  ULDC.64 UR16, c[0x0][0x208] ;  /* 0x0000820000107ab9 */ /* 0x000fe20000000a00 */
[----:B------:R-:W-:-:S04]  /*0a00*/  ISETP.NE.U32.AND P1, PT, RZ, UR4, PT ;  /* 0x00000004ff007c0c */ /* 0x000fc8000bf25070 */
[----:B------:R-:W-:-:S13]  /*0a10*/  ISETP.NE.AND.EX P1, PT, RZ, UR5, PT, P1 ;  /* 0x00000005ff007c0c */ /* 0x000fda000bf25310 */
[----:B------:R-:W-:Y:S05]  /*0a20*/  @!P1 BRA `(.L_x_6) ;  /* 0x00000000001c9947 */ /* 0x000fea0003800000 */
[----:B------:R-:W0:Y:S02]  /*0a30*/  LDC.64 R2, c[0x0][0x698] ;  /* 0x0001a600ff027b82 */ /* 0x000e240000000a00 */
[----:B0-----:R-:W2:Y:S02]  /*0a40*/  LDG.E.64 R2, desc[UR16][R2.64] ;  /* 0x0000001002027981 */ /* 0x001ea4000c1e1b00 */
[----:B--2---:R-:W-:-:S04]  /*0a50*/  ISETP.NE.U32.AND P1, PT, R2, RZ, PT ;  /* 0x000000ff0200720c */ /* 0x004fc80003f25070 */
[----:B------:R-:W-:-:S13]  /*0a60*/  ISETP.NE.AND.EX P1, PT, R3, RZ, PT, P1 ;  /* 0x000000ff0300720c */ /* 0x000fda0003f25310 */
[----:B------:R-:W-:Y:S05]  /*0a70*/  @!P1 BRA `(.L_x_6) ;  /* 0x0000000000089947 */ /* 0x000fea0003800000 */
[----:B------:R0:W5:Y:S01]  /*0a80*/  LD.E R13, desc[UR16][R2.64] ;  /* 0x00000010020d7980 */ /* 0x000162000c101900 */
[----:B------:R-:W-:Y:S05]  /*0a90*/  BRA `(.L_x_7) ;  /* 0x0000000000207947 */ /* 0x000fea0003800000 */
.L_x_6:
[----:B------:R-:W-:Y:S02]  /*0aa0*/  ULDC.64 UR4, c[0x0][0x688] ;  /* 0x0001a20000047ab9 */ /* 0x000fe40000000a00 */
[----:B------:R-:W-:-:S04]  /*0ab0*/  ISETP.NE.U32.AND P1, PT, RZ, UR4, PT ;  /* 0x00000004ff007c0c */ /* 0x000fc8000bf25070 */
[----:B------:R-:W-:-:S13]  /*0ac0*/  ISETP.NE.AND.EX P1, PT, RZ, UR5, PT, P1 ;  /* 0x00000005ff007c0c */ /* 0x000fda000bf25310 */
[----:B------:R-:W-:Y:S05]  /*0ad0*/  @!P1 BRA `(.L_x_8) ;  /* 0x00000000000c9947 */ /* 0x000fea0003800000 */
[----:B------:R-:W0:Y:S02]  /*0ae0*/  LDC.64 R2, c[0x0][0x688] ;  /* 0x0001a200ff027b82 */ /* 0x000e240000000a00 */
[----:B0-----:R1:W5:Y:S01]  /*0af0*/  LDG.E R13, desc[UR16][R2.64] ;  /* 0x00000010020d7981 */ /* 0x001362000c1e1900 */
[----:B------:R-:W-:Y:S05]  /*0b00*/  BRA `(.L_x_7) ;  /* 0x0000000000047947 */ /* 0x000fea0003800000 */
.L_x_8:
[----:B------:R-:W2:Y:S02]  /*0b10*/  LDC R13, c[0x0][0x680] ;  /* 0x0001a000ff0d7b82 */ /* 0x000ea40000000800 */
.L_x_7:
[----:B------:R-:W-:Y:S02]  /*0b20*/  ULDC.64 UR4, c[0x0][0x6a0] ;  /* 0x0001a80000047ab9 */ /* 0x000fe40000000a00 */
[----:B------:R-:W-:-:S04]  /*0b30*/  ISETP.NE.U32.AND P1, PT, RZ, UR4, PT ;  /* 0x00000004ff007c0c */ /* 0x000fc8000bf25070 */
[----:B------:R-:W-:-:S13]  /*0b40*/  ISETP.NE.AND.EX P1, PT, RZ, UR5, PT, P1 ;  /* 0x00000005ff007c0c */ /* 0x000fda000bf25310 */
[----:B------:R-:W-:Y:S05]  /*0b50*/  @!P1 BRA `(.L_x_9) ;  /* 0x00000000001c9947 */ /* 0x000fea0003800000 */
[----:B01----:R-:W0:Y:S02]  /*0b60*/  LDC.64 R2, c[0x0][0x6a0] ;  /* 0x0001a800ff027b82 */ /* 0x003e240000000a00 */
[----:B0-----:R-:W3:Y:S02]  /*0b70*/  LDG.E.64 R2, desc[UR16][R2.64] ;  /* 0x0000001002027981 */ /* 0x001ee4000c1e1b00 */
[----:B---3--:R-:W-:-:S04]  /*0b80*/  ISETP.NE.U32.AND P1, PT, R2, RZ, PT ;  /* 0x000000ff0200720c */ /* 0x008fc80003f25070 */
[----:B------:R-:W-:-:S13]  /*0b90*/  ISETP.NE.AND.EX P1, PT, R3, RZ, PT, P1 ;  /* 0x000000ff0300720c */ /* 0x000fda0003f25310 */
[----:B------:R-:W-:Y:S05]  /*0ba0*/  @!P1 BRA `(.L_x_9) ;  /* 0x0000000000089947 */ /* 0x000fea0003800000 */
[----:B------:R0:W5:Y:S01]  /*0bb0*/  LD.E R14, desc[UR16][R2.64] ;  /* 0x00000010020e7980 */ /* 0x000162000c101900 */
[----:B------:R-:W-:Y:S05]  /*0bc0*/  BRA `(.L_x_10) ;  /* 0x0000000000207947 */ /* 0x000fea0003800000 */
.L_x_9:
[----:B------:R-:W-:Y:S02]  /*0bd0*/  ULDC.64 UR4, c[0x0][0x690] ;  /* 0x0001a40000047ab9 */ /* 0x000fe40000000a00 */
[----:B------:R-:W-:-:S04]  /*0be0*/  ISETP.NE.U32.AND P1, PT, RZ, UR4, PT ;  /* 0x00000004ff007c0c */ /* 0x000fc8000bf25070 */
[----:B------:R-:W-:-:S13]  /*0bf0*/  ISETP.NE.AND.EX P1, PT, RZ, UR5, PT, P1 ;  /* 0x00000005ff007c0c */ /* 0x000fda000bf25310 */
[----:B------:R-:W-:Y:S05]  /*0c00*/  @!P1 BRA `(.L_x_11) ;  /* 0x00000000000c9947 */ /* 0x000fea0003800000 */
[----:B------:R-:W3:Y:S02]  /*0c10*/  LDC.64 R14, c[0x0][0x690] ;  /* 0x0001a400ff0e7b82 */ /* 0x000ee40000000a00 */
[----:B---3--:R3:W5:Y:S01]  /*0c20*/  LDG.E R14, desc[UR16][R14.64] ;  /* 0x000000100e0e7981 */ /* 0x008762000c1e1900 */
[----:B------:R-:W-:Y:S05]  /*0c30*/  BRA `(.L_x_10) ;  /* 0x0000000000047947 */ /* 0x000fea0003800000 */
.L_x_11:
[----:B------:R-:W4:Y:S02]  /*0c40*/  LDC R14, c[0x0][0x684] ;  /* 0x0001a100ff0e7b82 */ /* 0x000f240000000800 */
.L_x_10:
[----:B------:R-:W1:Y:S01]  /*0c50*/  LDC R0, c[0x0][0x75c] ;  /* 0x0001d700ff007b82 */ /* 0x000e620000000800 */
[----:B------:R-:W-:Y:S01]  /*0c60*/  ULDC UR8, c[0x0][0x604] ;  /* 0x0001810000087ab9 */ /* 0x000fe20000000800 */
[----:B------:R-:W-:Y:S01]  /*0c70*/  ISETP.NE.AND P1, PT, R5, 0x2, PT ;  /* 0x000000020500780c */ /* 0x000fe20003f25270 */
[----:B------:R-:W-:Y:S01]  /*0c80*/  UIADD3 UR8, UR8, 0x3f, URZ ;  /* 0x0000003f08087890 */ /* 0x000fe2000fffe03f */
[----:B------:R-:W-:Y:S01]  /*0c90*/  IMAD.U32 R4, RZ, RZ, UR13 ;  /* 0x0000000dff047e24 */ /* 0x000fe2000f8e00ff */
[----:B------:R-:W-:Y:S01]  /*0ca0*/  UMOV UR5, URZ ;  /* 0x0000003f00057c82 */ /* 0x000fe20008000000 */
[----:B------:R-:W-:Y:S01]  /*0cb0*/  UMOV UR4, URZ ;  /* 0x0000003f00047c82 */ /* 0x000fe20008000000 */
[----:B------:R-:W-:Y:S01]  /*0cc0*/  USHF.R.S32.HI UR9, URZ, 0x1f, UR8 ;  /* 0x0000001f3f097899 */ /* 0x000fe20008011408 */
[----:B------:R-:W-:-:S03]  /*0cd0*/  ULDC.64 UR10, c[0x0][0x750] ;  /* 0x0001d400000a7ab9 */ /* 0x000fc60000000a00 */
[----:B------:R-:W-:Y:S01]  /*0ce0*/  ULEA.HI UR9, UR9, UR8, URZ, 0x6 ;  /* 0x0000000809097291 */ /* 0x000fe2000f8f303f */
[----:B-1----:R-:W-:-:S13]  /*0cf0*/  ISETP.NE.AND P4, PT, R0, 0x1, PT ;  /* 0x000000010000780c */ /* 0x002fda0003f85270 */
[----:B0-----:R-:W0:Y:S01]  /*0d00*/  @P4 LDC R3, c[0x0][0x10] ;  /* 0x00000400ff034b82 */ /* 0x001e220000000800 */
[----:B------:R-:W-:Y:S02]  /*0d10*/  @P4 IMAD.MOV.U32 R17, RZ, RZ, RZ ;  /* 0x000000ffff114224 */ /* 0x000fe400078e00ff */
[----:B------:R-:W-:-:S05]  /*0d20*/  @P4 IMAD.MOV.U32 R5, RZ, RZ, RZ ;  /* 0x000000ffff054224 */ /* 0x000fca00078e00ff */
[----:B------:R-:W1:Y:S01]  /*0d30*/  @!P4 LDC R9, c[0x0][0xc] ;  /* 0x00000300ff09cb82 */ /* 0x000e620000000800 */
[----:B------:R-:W-:Y:S01]  /*0d40*/  ULDC UR6, c[0x0][0xc] ;  /* 0x0000030000067ab9 */ /* 0x000fe20000000800 */
[----:B------:R-:W-:Y:S02]  /*0d50*/  ULDC UR7, c[0x0][0x10] ;  /* 0x0000040000077ab9 */ /* 0x000fe40000000800 */
[----:B------:R-:W-:-:S04]  /*0d60*/  UIMAD.WIDE.U32 UR6, UR6, UR7, URZ ;  /* 0x00000007060672a5 */ /* 0x000fc8000f8e003f */
[----:B------:R-:W3:Y:S01]  /*0d70*/  LDC R8, c[0x0][0x14] ;  /* 0x00000500ff087b82 */ /* 0x000ee20000000800 */
[----:B0-----:R-:W-:-:S04]  /*0d80*/  @P4 IMAD.WIDE.U32 R2, R3, UR13, R16 ;  /* 0x0000000d03024c25 */ /* 0x001fc8000f8e0010 */
[----:B------:R-:W-:Y:S02]  /*0d90*/  @P4 IMAD.IADD R3, R3, 0x1, R5 ;  /* 0x0000000103034824 */ /* 0x000fe400078e0205 */
[----:B------:R-:W-:Y:S02]  /*0da0*/  IMAD.MOV.U32 R5, RZ, RZ, RZ ;  /* 0x000000ffff057224 */ /* 0x000fe400078e00ff */
[----:B-1----:R-:W-:-:S04]  /*0db0*/  @!P4 IMAD.WIDE.U32 R4, R16, R9, R4 ;  /* 0x000000091004c225 */ /* 0x002fc800078e0004 */
[----:B------:R-:W-:Y:S02]  /*0dc0*/  @!P4 IMAD.MOV.U32 R2, RZ, RZ, R4 ;  /* 0x000000ffff02c224 */ /* 0x000fe400078e0004 */
[C---:B---3--:R-:W-:Y:S02]  /*0dd0*/  IMAD R15, R8.reuse, UR7, RZ ;  /* 0x00000007080f7c24 */ /* 0x048fe4000f8e02ff */
[----:B------:R-:W-:Y:S01]  /*0de0*/  IMAD.WIDE.U32 R8, R8, UR6, RZ ;  /* 0x0000000608087c25 */ /* 0x000fe2000f8e00ff */
[----:B------:R-:W-:-:S03]  /*0df0*/  USHF.R.S32.HI UR6, URZ, 0x6, UR9 ;  /* 0x000000063f067899 */ /* 0x000fc60008011409 */
[----:B------:R-:W-:Y:S02]  /*0e00*/  @!P4 IMAD.MOV.U32 R3, RZ, RZ, R5 ;  /* 0x000000ffff03c224 */ /* 0x000fe400078e0005 */
[----:B------:R-:W-:Y:S01]  /*0e10*/  IMAD.IADD R0, R9, 0x1, R15 ;  /* 0x0000000109007824 */ /* 0x000fe200078e020f */
[----:B------:R-:W-:Y:S06]  /*0e20*/  @P1 BRA `(.L_x_12) ;  /* 0x0000000000201947 */ /* 0x000fec0003800000 */
[----:B------:R-:W-:Y:S01]  /*0e30*/  UISETP.GE.U32.AND UP0, UPT, UR6, 0x9, UPT ;  /* 0x000000090600788c */ /* 0x000fe2000bf06070 */
[----:B------:R-:W-:Y:S01]  /*0e40*/  IADD3 R2, P1, R2, R8, RZ ;  /* 0x0000000802027210 */ /* 0x000fe20007f3e0ff */
[----:B------:R-:W-:-:S04]  /*0e50*/  UIMAD.WIDE.U32 UR4, UR6, 0x38e38e39, URZ ;  /* 0x38e38e39060478a5 */ /* 0x000fc8000f8e003f */
[----:B------:R-:W-:Y:S01]  /*0e60*/  USHF.R.U32.HI UR5, URZ, 0x1, UR5 ;  /* 0x000000013f057899 */ /* 0x000fe20008011605 */
[----:B------:R-:W-:Y:S02]  /*0e70*/  IMAD.X R3, R0, 0x1, R3, P1 ;  /* 0x0000000100037824 */ /* 0x000fe400008e0603 */
[----:B------:R-:W-:Y:S02]  /*0e80*/  UMOV UR4, URZ ;  /* 0x0000003f00047c82 */ /* 0x000fe40008000000 */
[----:B------:R-:W-:Y:S02]  /*0e90*/  @UP0 ULOP3.LUT UR4, UR5, 0x1, URZ, 0xc0, !UPT ;  /* 0x0000000105040892 */ /* 0x000fe4000f8ec03f */
[----:B------:R-:W-:-:S12]  /*0ea0*/  UIMAD UR5, UR5, -0x9, UR6 ;  /* 0xfffffff7050578a4 */ /* 0x000fd8000f8e0206 */
.L_x_12:
[----:B------:R-:W-:Y:S01]  /*0eb0*/  ISETP.GE.U32.AND P1, PT, R2, UR10, PT ;  /* 0x0000000a02007c0c */ /* 0x000fe2000bf26070 */
[----:B------:R-:W-:Y:S01]  /*0ec0*/  IMAD.MOV.U32 R6, RZ, RZ, -0x1 ;  /* 0xffffffffff067424 */ /* 0x000fe200078e00ff */
[----:B------:R-:W-:Y:S01]  /*0ed0*/  PRMT R15, RZ, 0x7610, R15 ;  /* 0x00007610ff0f7816 */ /* 0x000fe2000000000f */
[----:B------:R-:W-:Y:S01]  /*0ee0*/  IMAD.MOV.U32 R4, RZ, RZ, -0x1 ;  /* 0xffffffffff047424 */ /* 0x000fe200078e00ff */
[----:B------:R-:W-:Y:S01]  /*0ef0*/  ISETP.GE.U32.AND.EX P1, PT, R3, UR11, PT, P1 ;  /* 0x0000000b03007c0c */ /* 0x000fe2000bf26110 */
[----:B------:R-:W-:-:S12]  /*0f00*/  IMAD.MOV.U32 R5, RZ, RZ, -0x1 ;  /* 0xffffffffff057424 */ /* 0x000fd800078e00ff */
[----:B------:R-:W-:Y:S05]  /*0f10*/  @P1 BRA `(.L_x_13) ;  /* 0x0000000400241947 */ /* 0x000fea0003800000 */
[----:B------:R-:W0:Y:S01]  /*0f20*/  LDC.64 R28, c[0x0][0x728] ;  /* 0x0001ca00ff1c7b82 */ /* 0x000e220000000a00 */
[----:B------:R-:W-:Y:S02]  /*0f30*/  IMAD.MOV.U32 R4, RZ, RZ, R2 ;  /* 0x000000ffff047224 */ /* 0x000fe400078e0002 */
[----:B------:R-:W-:-:S05]  /*0f40*/  IMAD.MOV.U32 R5, RZ, RZ, R3 ;  /* 0x000000ffff057224 */ /* 0x000fca00078e0003 */
[----:B------:R-:W1:Y:S08]  /*0f50*/  LDC R6, c[0x0][0x730] ;  /* 0x0001cc00ff067b82 */ /* 0x000e700000000800 */
[----:B------:R-:W3:Y:S01]  /*0f60*/  LDC.64 R30, c[0x0][0x720] ;  /* 0x0001c800ff1e7b82 */ /* 0x000ee20000000a00 */
[----:B0-----:R-:W-:-:S04]  /*0f70*/  ISETP.NE.U32.AND P1, PT, R28, RZ, PT ;  /* 0x000000ff1c00720c */ /* 0x001fc80003f25070 */
[----:B------:R-:W-:-:S13]  /*0f80*/  ISETP.NE.AND.EX P1, PT, R29, RZ, PT, P1 ;  /* 0x000000ff1d00720c */ /* 0x000fda0003f25310 */
[----:B-1-3--:R-:W-:Y:S05]  /*0f90*/  @!P1 BRA `(.L_x_14) ;  /* 0x0000000000289947 */ /* 0x00afea0003800000 */
[----:B------:R-:W0:Y:S02]  /*0fa0*/  LDC R15, c[0x0][0x734] ;  /* 0x0001cd00ff0f7b82 */ /* 0x000e240000000800 */
[----:B0-----:R-:W-:-:S05]  /*0fb0*/  IADD3 R15, P1, R2, R15, RZ ;  /* 0x0000000f020f7210 */ /* 0x001fca0007f3e0ff */
[----:B------:R-:W-:-:S04]  /*0fc0*/  IMAD.X R27, RZ, RZ, R3, P1 ;  /* 0x000000ffff1b7224 */ /* 0x000fc800008e0603 */
[----:B------:R-:W-:-:S04]  /*0fd0*/  IMAD.WIDE.U32 R4, R27, R28, RZ ;  /* 0x0000001c1b047225 */ /* 0x000fc800078e00ff */
[----:B------:R-:W-:-:S04]  /*0fe0*/  IMAD.WIDE.U32 R18, P1, R15, R29, R4 ;  /* 0x0000001d0f127225 */ /* 0x000fc80007820004 */
[----:B------:R-:W-:-:S04]  /*0ff0*/  IMAD.WIDE.U32 R4, R15, R28, RZ ;  /* 0x0000001c0f047225 */ /* 0x000fc800078e00ff */
[----:B------:R-:W-:Y:S01]  /*1000*/  IMAD.X R21, RZ, RZ, RZ, P1 ;  /* 0x000000ffff157224 */ /* 0x000fe200008e06ff */
[----:B------:R-:W-:Y:S01]  /*1010*/  IADD3 RZ, P1, R5, R18, RZ ;  /* 0x0000001205ff7210 */ /* 0x000fe20007f3e0ff */
[----:B------:R-:W-:-:S04]  /*1020*/  IMAD.MOV.U32 R20, RZ, RZ, R19 ;  /* 0x000000ffff147224 */ /* 0x000fc800078e0013 */
[----:B------:R-:W-:-:S08]  /*1030*/  IMAD.WIDE.U32.X R4, R27, R29, R20, P1 ;  /* 0x0000001d1b047225 */ /* 0x000fd000008e0414 */
.L_x_14:
[----:B------:R-:W0:Y:S01]  /*1040*/  LDC.64 R32, c[0x0][0x740] ;  /* 0x0001d000ff207b82 */ /* 0x000e220000000a00 */
[-CC-:B------:R-:W-:Y:S01]  /*1050*/  SHF.R.U64 R37, R4, R6.reuse, R5.reuse ;  /* 0x0000000604257219 */ /* 0x180fe20000001205 */
[----:B------:R-:W-:Y:S01]  /*1060*/  IMAD.MOV.U32 R35, RZ, RZ, 0x1 ;  /* 0x00000001ff237424 */ /* 0x000fe200078e00ff */
[----:B------:R-:W-:Y:S02]  /*1070*/  SHF.R.U32.HI R4, RZ, R6, R5 ;  /* 0x00000006ff047219 */ /* 0x000fe40000011605 */
[----:B------:R-:W-:-:S03]  /*1080*/  IADD3 R15, P1, RZ, -R37, RZ ;  /* 0x80000025ff0f7210 */ /* 0x000fc60007f3e0ff */
[----:B------:R-:W1:Y:S02]  /*1090*/  LDC R18, c[0x0][0x718] ;  /* 0x0001c600ff127b82 */ /* 0x000e640000000800 */
[----:B------:R-:W-:-:S04]  /*10a0*/  IMAD.X R5, RZ, RZ, ~R4, P1 ;  /* 0x000000ffff057224 */ /* 0x000fc800008e0e04 */
[-C--:B------:R-:W-:Y:S02]  /*10b0*/  IMAD R6, R5, R30.reuse, RZ ;  /* 0x0000001e05067224 */ /* 0x080fe400078e02ff */
[----:B------:R-:W3:Y:S01]  /*10c0*/  LDC R19, c[0x0][0x708] ;  /* 0x0001c200ff137b82 */ /* 0x000ee20000000800 */
[----:B------:R-:W-:-:S04]  /*10d0*/  IMAD.WIDE.U32 R4, R15, R30, R2 ;  /* 0x0000001e0f047225 */ /* 0x000fc800078e0002 */
[----:B------:R-:W-:-:S03]  /*10e0*/  IMAD R15, R15, R31, R6 ;  /* 0x0000001f0f0f7224 */ /* 0x000fc600078e0206 */
[----:B------:R-:W2:Y:S01]  /*10f0*/  LDC R28, c[0x0][0x758] ;  /* 0x0001d600ff1c7b82 */ /* 0x000ea20000000800 */
[----:B------:R-:W-:Y:S01]  /*1100*/  IMAD.IADD R5, R5, 0x1, R15 ;  /* 0x0000000105057824 */ /* 0x000fe200078e020f */
[----:B0-----:R-:W-:Y:S01]  /*1110*/  ISETP.NE.U32.AND P1, PT, R32, RZ, PT ;  /* 0x000000ff2000720c */ /* 0x001fe20003f25070 */
[----:B------:R-:W-:-:S03]  /*1120*/  IMAD.MOV.U32 R15, RZ, RZ, -0x1 ;  /* 0xffffffffff0f7424 */ /* 0x000fc600078e00ff */
[----:B------:R-:W-:Y:S02]  /*1130*/  ISETP.NE.AND.EX P1, PT, R33, RZ, PT, P1 ;  /* 0x000000ff2100720c */ /* 0x000fe40003f25310 */
[----:B------:R-:W0:Y:S01]  /*1140*/  LDC R31, c[0x0][0x700] ;  /* 0x0001c000ff1f7b82 */ /* 0x000e220000000800 */
[-CC-:B-1----:R-:W-:Y:S02]  /*1150*/  SHF.R.U64 R29, R4, R18.reuse, R5.reuse ;  /* 0x00000012041d7219 */ /* 0x182fe40000001205 */
[----:B------:R-:W-:-:S05]  /*1160*/  SHF.R.U32.HI R4, RZ, R18, R5 ;  /* 0x00000012ff047219 */ /* 0x000fca0000011605 */
[----:B------:R-:W1:Y:S01]  /*1170*/  LDC R30, c[0x0][0x748] ;  /* 0x0001d200ff1e7b82 */ /* 0x000e620000000800 */
[-CC-:B---3--:R-:W-:Y:S02]  /*1180*/  SHF.R.U64 R39, R29, R19.reuse, R4.reuse ;  /* 0x000000131d277219 */ /* 0x188fe40000001204 */
[----:B------:R-:W-:-:S05]  /*1190*/  SHF.R.U32.HI R5, RZ, R19, R4 ;  /* 0x00000013ff057219 */ /* 0x000fca0000011604 */
[----:B------:R-:W3:Y:S01]  /*11a0*/  LDC R34, c[0x0][0x738] ;  /* 0x0001ce00ff227b82 */ /* 0x000ee20000000800 */
[-C--:B--2---:R-:W-:Y:S02]  /*11b0*/  SHF.L.U32 R4, R15, R28.reuse, RZ ;  /* 0x0000001c0f047219 */ /* 0x084fe400000006ff */
[--C-:B------:R-:W-:Y:S02]  /*11c0*/  SHF.R.U64 R38, R39, R28, R5.reuse ;  /* 0x0000001c27267219 */ /* 0x100fe40000001205 */
[----:B------:R-:W-:Y:S02]  /*11d0*/  LOP3.LUT R6, RZ, R4, RZ, 0x33, !PT ;  /* 0x00000004ff067212 */ /* 0x000fe400078e33ff */
[----:B------:R-:W-:Y:S01]  /*11e0*/  SHF.R.U32.HI R5, RZ, R28, R5 ;  /* 0x0000001cff057219 */ /* 0x000fe20000011605 */
[----:B------:R-:W2:Y:S01]  /*11f0*/  LDC R36, c[0x0][0x710] ;  /* 0x0001c400ff247b82 */ /* 0x000ea20000000800 */
[----:B------:R-:W-:Y:S01]  /*1200*/  IMAD.MOV.U32 R4, RZ, RZ, R38 ;  /* 0x000000ffff047224 */ /* 0x000fe200078e0026 */
[----:B------:R-:W-:Y:S06]  /*1210*/  @!P1 BRA `(.L_x_15) ;  /* 0x0000000000289947 */ /* 0x000fec0003800000 */
[----:B------:R-:W4:Y:S02]  /*1220*/  LDC R15, c[0x0][0x74c] ;  /* 0x0001d300ff0f7b82 */ /* 0x000f240000000800 */
[----:B----4-:R-:W-:-:S05]  /*1230*/  IADD3 R15, P1, R38, R15, RZ ;  /* 0x0000000f260f7210 */ /* 0x010fca0007f3e0ff */
        /* <DEDUP_REMOVED lines=8> */
.L_x_15:
[----:B-1----:R-:W-:Y:S01]  /*12c0*/  SHF.R.U64 R15, R4, R30, R5 ;  /* 0x0000001e040f7219 */ /* 0x002fe20000001205 */
[----:B------:R-:W-:Y:S01]  /*12d0*/  @P4 IMAD R23, R25, R26, R16 ;  /* 0x0000001a19174224 */ /* 0x000fe200078e0210 */
[----:B------:R-:W-:Y:S02]  /*12e0*/  SHF.L.U32 R4, R35, R28, RZ ;  /* 0x0000001c23047219 */ /* 0x000fe400000006ff */
[----:B------:R-:W-:Y:S01]  /*12f0*/  LOP3.LUT R5, R39, R6, RZ, 0xc0, !PT ;  /* 0x0000000627057212 */ /* 0x000fe200078ec0ff */
[----:B0-----:R-:W-:Y:S02]  /*1300*/  VIADD R6, R31, 0xffffffff ;  /* 0xffffffff1f067836 */ /* 0x001fe40000000000 */
[----:B------:R-:W-:Y:S02]  /*1310*/  IMAD.MOV R17, RZ, RZ, -R15 ;  /* 0x000000ffff117224 */ /* 0x000fe400078e0a0f */
[----:B------:R-:W-:Y:S01]  /*1320*/  IMAD R16, R4, R15, R5 ;  /* 0x0000000f04107224 */ /* 0x000fe200078e0205 */
[----:B------:R-:W-:Y:S01]  /*1330*/  LOP3.LUT R5, R29, R6, RZ, 0xc0, !PT ;  /* 0x000000061d057212 */ /* 0x000fe200078ec0ff */
[----:B---3--:R-:W-:-:S02]  /*1340*/  IMAD R4, R17, R34, R38 ;  /* 0x0000002211047224 */ /* 0x008fc400078e0226 */
[----:B--2---:R-:W-:Y:S02]  /*1350*/  IMAD R6, R16, R36, R23 ;  /* 0x0000002410067224 */ /* 0x004fe400078e0217 */
[----:B------:R-:W-:Y:S02]  /*1360*/  IMAD R5, R4, R31, R5 ;  /* 0x0000001f04057224 */ /* 0x000fe400078e0205 */
[----:B------:R-:W-:-:S03]  /*1370*/  IMAD.MOV.U32 R15, RZ, RZ, 0x1 ;  /* 0x00000001ff0f7424 */ /* 0x000fc600078e00ff */
[----:B------:R-:W-:Y:S02]  /*1380*/  SEL R4, R5, R6, !P4 ;  /* 0x0000000605047207 */ /* 0x000fe40006000000 */
[----:B------:R-:W-:Y:S01]  /*1390*/  SEL R6, R6, R5, !P4 ;  /* 0x0000000506067207 */ /* 0x000fe20006000000 */
[----:B------:R-:W-:-:S07]  /*13a0*/  IMAD.MOV.U32 R5, RZ, RZ, R37 ;  /* 0x000000ffff057224 */ /* 0x000fce00078e0025 */
.L_x_13:
[----:B------:R-:W-:Y:S05]  /*13b0*/  @!P3 BRA `(.L_x_16) ;  /* 0x00000000000cb947 */ /* 0x000fea0003800000 */
[----:B------:R-:W-:Y:S01]  /*13c0*/  UCGABAR_WAIT ;  /* 0x0000000000007dc7 */ /* 0x000fe20008000000 */
[----:B------:R-:W-:Y:S01]  /*13d0*/  CCTL.IVALL ;  /* 0x00000000ff00798f */ /* 0x000fe20002000000 */
[----:B------:R-:W-:Y:S05]  /*13e0*/  BRA `(.L_x_17) ;  /* 0x0000000000047947 */ /* 0x000fea0003800000 */
.L_x_16:
[----:B------:R-:W-:Y:S06]  /*13f0*/  BAR.SYNC.DEFER_BLOCKING 0x0 ;  /* 0x0000000000007b1d */ /* 0x000fec0000010000 */
.L_x_17:
[----:B------:R-:W-:Y:S05]  /*1400*/  @!P2 BRA `(.L_x_18) ;  /* 0x0000003400f0a947 */ /* 0x000fea0003800000 */
[----:B------:R-:W-:-:S13]  /*1410*/  ISETP.GT.U32.AND P1, PT, R40, 0x1, PT ;  /* 0x000000012800780c */ /* 0x000fda0003f24070 */
[----:B------:R-:W-:Y:S05]  /*1420*/  @P1 EXIT ;  /* 0x000000000000194d */ /* 0x000fea0003800000 */
.L_x_19:
[----:B------:R-:W-:-:S08]  /*1430*/  NOP ;  /* 0x0000000000007918 */ /* 0x000fd00000000000 */
[----:B------:R-:W0:Y:S02]  /*1440*/  USETMAXREG.TRY_ALLOC.CTAPOOL UP0, 0xe8 ;  /* 0x000000e8000079c8 */ /* 0x000e240008000600 */
[----:B0-----:R-:W-:-:S13]  /*1450*/  PLOP3.LUT P1, PT, PT, PT, UP0, 0x80, 0x0 ;  /* 0x000000000000781c */ /* 0x001fda0003f2f008 */
[----:B------:R-:W-:Y:S05]  /*1460*/  @!P1 BRA `(.L_x_19) ;  /* 0xfffffffc00f09947 */ /* 0x000fea000383ffff */
[----:B------:R-:W-:-:S13]  /*1470*/  LOP3.LUT P1, RZ, R15, 0xff, RZ, 0xc0, !PT ;  /* 0x000000ff0fff7812 */ /* 0x000fda000782c0ff */
[----:B------:R-:W-:Y:S05]  /*1480*/  @!P1 EXIT ;  /* 0x000000000000994d */ /* 0x000fea0003800000 */
[CC--:B------:R-:W-:Y:S01]  /*1490*/  LEA.HI R15, R24.reuse, R11.reuse, RZ, 0x2 ;  /* 0x0000000b180f7211 */ /* 0x0c0fe200078f10ff */
[----:B------:R-:W0:Y:S01]  /*14a0*/  S2UR UR8, SR_CgaCtaId ;  /* 0x00000000000879c3 */ /* 0x000e220000008800 */
[----:B------:R-:W-:Y:S01]  /*14b0*/  LEA.HI R24, R24, R11, RZ, 0x5 ;  /* 0x0000000b18187211 */ /* 0x000fe200078f28ff */
[----:B------:R-:W-:Y:S01]  /*14c0*/  UMOV UR7, 0x400 ;  /* 0x0000040000077882 */ /* 0x000fe20000000000 */
[--C-:B------:R-:W-:Y:S01]  /*14d0*/  SHF.R.S32.HI R10, RZ, 0x2, R15.reuse ;  /* 0x00000002ff0a7819 */ /* 0x100fe2000001140f */
[----:B------:R-:W-:Y:S01]  /*14e0*/  UIADD3 UR9, UR12, -0x1, URZ ;  /* 0xffffffff0c097890 */ /* 0x000fe2000fffe03f */
[----:B------:R-:W-:Y:S01]  /*14f0*/  SHF.R.S32.HI R17, RZ, 0x1f, R15 ;  /* 0x0000001fff117819 */ /* 0x000fe2000001140f */
[----:B------:R-:W-:Y:S01]  /*1500*/  ULDC UR18, c[0x0][0x284] ;  /* 0x0000a10000127ab9 */ /* 0x000fe20000000800 */
[----:B------:R-:W-:Y:S01]  /*1510*/  SHF.R.S32.HI R24, RZ, 0x5, R24 ;  /* 0x00000005ff187819 */ /* 0x000fe20000011418 */
[----:B------:R-:W-:Y:S01]  /*1520*/  UISETP.NE.AND UP0, UPT, UR9, URZ, UPT ;  /* 0x0000003f0900728c */ /* 0x000fe2000bf05270 */
[----:B------:R-:W-:Y:S01]  /*1530*/  LEA.HI R17, R17, R10, RZ, 0x3 ;  /* 0x0000000a11117211 */ /* 0x000fe200078f18ff */
[----:B------:R-:W-:Y:S01]  /*1540*/  USHF.L.U32 UR21, UR6, 0x1, URZ ;  /* 0x0000000106157899 */ /* 0x000fe2000800063f */
[----:B------:R-:W-:Y:S01]  /*1550*/  LOP3.LUT R16, R15, 0xfffffffc, RZ, 0xc0, !PT ;  /* 0xfffffffc0f107812 */ /* 0x000fe200078ec0ff */
[----:B------:R-:W-:Y:S01]  /*1560*/  USEL UR11, URZ, 0x1, UP0 ;  /* 0x000000013f0b7887 */ /* 0x000fe20008000000 */
[----:B------:R-:W-:-:S02]  /*1570*/  LOP3.LUT R17, R17, 0xfffffff8, RZ, 0xc0, !PT ;  /* 0xfffffff811117812 */ /* 0x000fc400078ec0ff */
[----:B------:R-:W-:Y:S01]  /*1580*/  LOP3.LUT R66, R7, 0x1, RZ, 0xfc, !PT ;  /* 0x0000000107427812 */ /* 0x000fe200078efcff */
[C---:B------:R-:W-:Y:S01]  /*1590*/  IMAD.IADD R15, R11.reuse, 0x1, -R16 ;  /* 0x000000010b0f7824 */ /* 0x040fe200078e0a10 */
[----:B------:R-:W-:Y:S01]  /*15a0*/  VIMNMX R16, RZ, UR6, PT ;  /* 0x00000006ff107c48 */ /* 0x000fe2000bfe0100 */
[----:B------:R-:W-:Y:S01]  /*15b0*/  IMAD.IADD R17, R10, 0x1, -R17 ;  /* 0x000000010a117824 */ /* 0x000fe200078e0a11 */
[C---:B------:R-:W-:Y:S01]  /*15c0*/  LEA.HI R10, R11.reuse, R11, RZ, 0x1 ;  /* 0x0000000b0b0a7211 */ /* 0x040fe200078f08ff */
[----:B------:R-:W-:Y:S01]  /*15d0*/  IMAD.U32 R67, RZ, RZ, UR11 ;  /* 0x0000000bff437e24 */ /* 0x000fe2000f8e00ff */
[----:B------:R-:W-:Y:S01]  /*15e0*/  IADD3 R16, -R16, UR6, RZ ;  /* 0x0000000610107c10 */ /* 0x000fe2000fffe1ff */
[----:B------:R-:W-:Y:S01]  /*15f0*/  IMAD R18, R24, -0x10, -R17 ;  /* 0xfffffff018127824 */ /* 0x000fe200078e0a11 */
[----:B------:R-:W-:Y:S01]  /*1600*/  LOP3.LUT R10, R10, 0x3ffffe, RZ, 0xc0, !PT ;  /* 0x003ffffe0a0a7812 */ /* 0x000fe200078ec0ff */
[----:B0-----:R-:W-:Y:S02]  /*1610*/  ULEA UR7, UR8, UR7, 0x18 ;  /* 0x0000000708077291 */ /* 0x001fe4000f8ec03f */
[----:B------:R-:W-:Y:S01]  /*1620*/  USHF.L.U32 UR8, UR9, 0x3, URZ ;  /* 0x0000000309087899 */ /* 0x000fe2000800063f */
[----:B------:R-:W-:Y:S01]  /*1630*/  VIADD R18, R18, UR18 ;  /* 0x0000001212127c36 */ /* 0x000fe20008000000 */
[----:B------:R-:W-:Y:S01]  /*1640*/  UIADD3 UR9, UR7, 0x180, URZ ;  /* 0x0000018007097890 */ /* 0x000fe2000fffe03f */
[----:B------:R-:W-:Y:S01]  /*1650*/  IMAD.IADD R10, R11, 0x1, -R10 ;  /* 0x000000010b0a7824 */ /* 0x000fe200078e0a0a */
[----:B------:R-:W-:-:S02]  /*1660*/  UIADD3 UR10, UR7, 0x12180, URZ ;  /* 0x00012180070a7890 */ /* 0x000fc4000fffe03f */
[----:B------:R-:W-:Y:S01]  /*1670*/  USHF.R.U32.HI UR9, URZ, 0x4, UR9 ;  /* 0x000000043f097899 */ /* 0x000fe20008011609 */
[----:B------:R-:W-:Y:S01]  /*1680*/  IMAD R10, R24, 0x2, R10 ;  /* 0x00000002180a7824 */ /* 0x000fe200078e020a */
[----:B------:R-:W-:Y:S02]  /*1690*/  USHF.R.U32.HI UR10, URZ, 0x4, UR10 ;  /* 0x000000043f0a7899 */ /* 0x000fe4000801160a */
[----:B------:R-:W-:Y:S01]  /*16a0*/  UIADD3 UR22, UR7, 0xa0, URZ ;  /* 0x000000a007167890 */ /* 0x000fe2000fffe03f */
[--C-:B------:R-:W-:Y:S01]  /*16b0*/  IMAD R11, R10, 0x8, R17.reuse ;  /* 0x000000080a0b7824 */ /* 0x100fe200078e0211 */
[----:B------:R-:W-:Y:S01]  /*16c0*/  ULOP3.LUT UR8, UR8, 0x8, URZ, 0xc0, !UPT ;  /* 0x0000000808087892 */ /* 0x000fe2000f8ec03f */
[----:B------:R-:W-:Y:S01]  /*16d0*/  IMAD R10, R24, 0x10, R17 ;  /* 0x00000010180a7824 */ /* 0x000fe200078e0211 */
[----:B------:R-:W-:Y:S01]  /*16e0*/  ULOP3.LUT UR9, UR9, 0x3fff, URZ, 0xc0, !UPT ;  /* 0x00003fff09097892 */ /* 0x000fe2000f8ec03f */
[----:B------:R-:W-:Y:S01]  /*16f0*/  IMAD.SHL.U32 R17, R11, 0x80, RZ ;  /* 0x000000800b117824 */ /* 0x000fe200078e00ff */
[----:B------:R-:W-:-:S02]  /*1700*/  ULOP3.LUT UR10, UR10, 0x3fff, URZ, 0xc0, !UPT ;  /* 0x00003fff0a0a7892 */ /* 0x000fc4000f8ec03f */
[----:B------:R-:W-:Y:S01]  /*1710*/  SHF.R.S32.HI R11, RZ, 0x1f, R10 ;  /* 0x0000001fff0b7819 */ /* 0x000fe2000001140a */
[----:B------:R-:W-:Y:S02]  /*1720*/  ULEA UR12, UR12, UR22, 0x3 ;  /* 0x000000160c0c7291 */ /* 0x000fe4000f8e183f */
[----:B------:R-:W-:Y:S02]  /*1730*/  ULOP3.LUT UR23, UR8, 0x8, URZ, 0x3c, !UPT ;  /* 0x0000000808177892 */ /* 0x000fe4000f8e3c3f */
[----:B------:R-:W-:Y:S02]  /*1740*/  ULOP3.LUT UR13, UR8, 0x18, URZ, 0x3c, !UPT ;  /* 0x00000018080d7892 */ /* 0x000fe4000f8e3c3f */
[----:B------:R-:W-:Y:S02]  /*1750*/  ULOP3.LUT UR14, UR9, 0x10000, URZ, 0xfc, !UPT ;  /* 0x00010000090e7892 */ /* 0x000fe4000f8efc3f */
[----:B------:R-:W-:-:S12]  /*1760*/  ULOP3.LUT UR15, UR10, 0x10000, URZ, 0xfc, !UPT ;  /* 0x000100000a0f7892 */ /* 0x000fd8000f8efc3f */
.L_x_94:
[----:B------:R-:W-:Y:S01]  /*1770*/  SHF.L.U32 R19, R67, 0x1f, RZ ;  /* 0x0000001f43137819 */ /* 0x000fe200000006ff */
[----:B------:R-:W-:Y:S01]  /*1780*/  IMAD.MOV.U32 R55, RZ, RZ, RZ ;  /* 0x000000ffff377224 */ /* 0x000fe200078e00ff */
[----:B------:R-:W-:Y:S02]  /*1790*/  ISETP.GE.AND P2, PT, R16, 0x1, PT ;  /* 0x000000011000780c */ /* 0x000fe40003f46270 */
[----:B------:R-:W0:Y:S02]  /*17a0*/  SYNCS.PHASECHK.TRANS64.TRYWAIT P1, [UR12+-0x8], R19 ;  /* 0xfffff813ff0075a7 */ /* 0x000e24000802014c */
[----:B012345:R-:W-:Y:S09]  /*17b0*/  @!P1 BRA `(.L_x_20) ;  /* 0x0000004800209947 */ /* 0x03fff20003800000 */
.L_x_121:
[----:B------:R-:W-:Y:S02]  /*17c0*/  CS2R R24, SRZ ;  /* 0x0000000000187805 */ /* 0x000fe4000001ff00 */
[----:B------:R-:W-:Y:S02]  /*17d0*/  CS2R R26, SRZ ;  /* 0x00000000001a7805 */ /* 0x000fe4000001ff00 */
[----:B------:R-:W-:Y:S02]  /*17e0*/  CS2R R28, SRZ ;  /* 0x00000000001c7805 */ /* 0x000fe4000001ff00 */
[----:B------:R-:W-:Y:S02]  /*17f0*/  CS2R R30, SRZ ;  /* 0x00000000001e7805 */ /* 0x000fe4000001ff00 */
[----:B------:R-:W-:Y:S02]  /*1800*/  CS2R R32, SRZ ;  /* 0x0000000000207805 */ /* 0x000fe4000001ff00 */
[----:B------:R-:W-:-:S02]  /*1810*/  CS2R R34, SRZ ;  /* 0x0000000000227805 */ /* 0x000fc4000001ff00 */
        /* <DEDUP_REMOVED lines=8> */
[----:B------:R-:W-:Y:S01]  /*18a0*/  CS2R R52, SRZ ;  /* 0x0000000000347805 */ /* 0x000fe2000001ff00 */
[----:B------:R-:W-:Y:S01]  /*18b0*/  IMAD.MOV.U32 R54, RZ, RZ, RZ ;  /* 0x000000ffff367224 */ /* 0x000fe200078e00ff */
[----:B------:R-:W-:Y:S06]  /*18c0*/  @!P2 BRA `(.L_x_21) ;  /* 0x000000040000a947 */ /* 0x000fec0003800000 */
[----:B0-----:R-:W-:Y:S01]  /*18d0*/  IMAD.MOV.U32 R19, RZ, RZ, R16 ;  /* 0x000000ffff137224 */ /* 0x001fe200078e0010 */
[----:B------:R-:W-:Y:S01]  /*18e0*/  UPLOP3.LUT UP0, UPT, UPT, UPT, UPT, 0x40, 0x0 ;  /* 0x000000000000789c */ /* 0x000fe20003f0e870 */
[----:B------:R-:W-:Y:S01]  /*18f0*/  IMAD.U32 R23, RZ, RZ, UR4 ;  /* 0x00000004ff177e24 */ /* 0x000fe2000f8e00ff */
[----:B------:R-:W-:Y:S01]  /*1900*/  UMOV UR18, UR5 ;  /* 0x0000000500127c82 */ /* 0x000fe20008000000 */
[----:B------:R-:W-:-:S08]  /*1910*/  IMAD.U32 R20, RZ, RZ, UR5 ;  /* 0x00000005ff147e24 */ /* 0x000fd0000f8e00ff */
.L_x_28:
[----:B------:R-:W-:-:S13]  /*1920*/  ISETP.NE.AND P2, PT, R66, 0x3, PT ;  /* 0x000000034200780c */ /* 0x000fda0003f45270 */
[----:B0-----:R-:W-:Y:S05]  /*1930*/  @!P2 BRA `(.L_x_22) ;  /* 0x000000000004a947 */ /* 0x001fea0003800000 */
[----:B------:R-:W-:Y:S01]  /*1940*/  BPT.TRAP 0x1 ;  /* 0x000000040000795c */ /* 0x000fe20000300000 */
.L_x_22:
[----:B------:R-:W-:Y:S01]  /*1950*/  ULEA UR8, UR18, UR7, 0x3 ;  /* 0x0000000712087291 */ /* 0x000fe2000f8e183f */
[----:B------:R-:W-:-:S08]  /*1960*/  SHF.L.U32 R21, R23, 0x1f, RZ ;  /* 0x0000001f17157819 */ /* 0x000fd000000006ff */
[----:B------:R0:W1:Y:S01]  /*1970*/  SYNCS.PHASECHK.TRANS64.TRYWAIT P1, [UR8], R21 ;  /* 0x00000015ff0075a7 */ /* 0x0000620008020148 */
[----:B------:R-:W-:Y:S05]  /*1980*/  @!P2 BRA `(.L_x_23) ;  /* 0x000000000004a947 */ /* 0x000fea0003800000 */
[----:B------:R-:W-:Y:S01]  /*1990*/  BPT.TRAP 0x1 ;  /* 0x000000040000795c */ /* 0x000fe20000300000 */
.L_x_23:
[----:B-1----:R-:W-:Y:S05]  /*19a0*/  @P1 BRA `(.L_x_24) ;  /* 0x0000000000081947 */ /* 0x002fea0003800000 */
[----:B------:R-:W1:Y:S02]  /*19b0*/  SYNCS.PHASECHK.TRANS64.TRYWAIT P1, [UR8], R21 ;  /* 0x00000015ff0075a7 */ /* 0x000e640008020148 */
[----:B-1----:R-:W-:Y:S05]  /*19c0*/  @!P1 BRA `(.L_x_25) ;  /* 0x0000004400b49947 */ /* 0x002fea0003800000 */
.L_x_24:
[----:B------:R-:W-:Y:S02]  /*19d0*/  USHF.L.U32 UR8, UR18, 0xa, URZ ;  /* 0x0000000a12087899 */ /* 0x000fe4000800063f */
[----:B------:R-:W-:Y:S02]  /*19e0*/  ULEA UR19, UR18, UR14, 0x9 ;  /* 0x0000000e12137291 */ /* 0x000fe4000f8e483f */
[----:B------:R-:W-:Y:S02]  /*19f0*/  UIADD3 UR20, UR8, UR15, URZ ;  /* 0x0000000f08147290 */ /* 0x000fe4000fffe03f */
[----:B------:R-:W-:Y:S01]  /*1a00*/  LEA.HI.SX32 R56, R17, UR8, 0x1d ;  /* 0x0000000811387c11 */ /* 0x000fe2000f8feaff */
[----:B------:R-:W-:Y:S01]  /*1a10*/  UMOV UR9, 0x40000040 ;  /* 0x4000004000097882 */ /* 0x000fe20000000000 */
[----:B------:R-:W-:Y:S01]  /*1a20*/  UMOV UR11, 0x40000040 ;  /* 0x40000040000b7882 */ /* 0x000fe20000000000 */
[----:B------:R-:W-:Y:S02]  /*1a30*/  UMOV UR8, UR19 ;  /* 0x0000001300087c82 */ /* 0x000fe40008000000 */
[----:B------:R-:W-:Y:S01]  /*1a40*/  UMOV UR10, UR20 ;  /* 0x00000014000a7c82 */ /* 0x000fe20008000000 */
[----:B------:R-:W3:Y:S02]  /*1a50*/  LDS.128 R56, [R56+UR7+0x36180] ;  /* 0x0361800738387984 */ /* 0x000ee40008000c00 */
[----:B---3--:R-:W-:-:S06]  /*1a60*/  WARPGROUP.ARRIVE ;  /* 0x00000000000079c5 */ /* 0x008fcc0000000000 */
[----:B------:R-:W-:Y:S01]  /*1a70*/  HGMMA.SP.64x64x32.F32 R24, gdesc[UR8], R24, UP0, R56, 0x0 ;  /* 0x08e03800081879f0 */ /* 0x000fe2000bf00a18 */
[----:B------:R-:W-:Y:S02]  /*1a80*/  UIADD3 UR8, UR19, 0x2, URZ ;  /* 0x0000000213087890 */ /* 0x000fe4000fffe03f */
[----:B------:R-:W-:Y:S01]  /*1a90*/  UIADD3 UR10, UR20, 0x4, URZ ;  /* 0x00000004140a7890 */ /* 0x000fe2000fffe03f */
[----:B------:R-:W-:Y:S01]  /*1aa0*/  UMOV UR9, 0x40000040 ;  /* 0x4000004000097882 */ /* 0x000fe20000000000 */
[----:B------:R-:W-:-:S07]  /*1ab0*/  UMOV UR11, 0x40000040 ;  /* 0x40000040000b7882 */ /* 0x000fce0000000000 */
[----:B------:R-:W-:Y:S01]  /*1ac0*/  HGMMA.SP.64x64x32.F32 R24, gdesc[UR8], R24, R57, 0x0 ;  /* 0x08e03900081879f0 */ /* 0x000fe20008700a18 */
        /* <DEDUP_REMOVED lines=9> */
[----:B------:R-:W-:Y:S03]  /*1b60*/  HGMMA.SP.64x64x32.F32 R24, gdesc[UR8], R24, R59, 0x0, gsb0 ;  /* 0x08e03b00081879f0 */ /* 0x000fe60008000a18 */
[----:B------:R-:W-:Y:S02]  /*1b70*/  WARPGROUP.DEPBAR.LE gsb0, 0x0 ;  /* 0x00008000000079c5 */ /* 0x000fe40000010000 */
[----:B------:R-:W-:Y:S05]  /*1b80*/  @!P2 BRA `(.L_x_26) ;  /* 0x000000000004a947 */ /* 0x000fea0003800000 */
[----:B------:R-:W-:Y:S01]  /*1b90*/  BPT.TRAP 0x1 ;  /* 0x000000040000795c */ /* 0x000fe20000300000 */
.L_x_26:
[----:B01----:R-:W-:Y:S02]  /*1ba0*/  @P0 LEA R21, R20, UR7, 0x3 ;  /* 0x0000000714150c11 */ /* 0x003fe4000f8e18ff */
[----:B------:R-:W-:-:S03]  /*1bb0*/  ISETP.GT.U32.AND P1, PT, R7, 0x1, PT ;  /* 0x000000010700780c */ /* 0x000fc60003f24070 */
[----:B------:R-:W-:-:S05]  /*1bc0*/  @P0 VIADD R21, R21, 0x48 ;  /* 0x0000004815150836 */ /* 0x000fca0000000000 */
[----:B------:R-:W-:-:S04]  /*1bd0*/  @P0 PRMT R21, R12, 0x654, R21 ;  /* 0x000006540c150816 */ /* 0x000fc80000000015 */
[----:B------:R0:W-:Y:S01]  /*1be0*/  @P0 SYNCS.ARRIVE.TRANS64.RED.A1T0 RZ, [R21+URZ], RZ ;  /* 0x000000ff15ff09a7 */ /* 0x0001e2000810043f */
[----:B------:R-:W-:Y:S05]  /*1bf0*/  @P1 BRA `(.L_x_27) ;  /* 0x0000000000041947 */ /* 0x000fea0003800000 */
[----:B------:R-:W-:Y:S01]  /*1c00*/  BPT.TRAP 0x1 ;  /* 0x000000040000795c */ /* 0x000fe20000300000 */
.L_x_27:
[----:B------:R-:W-:Y:S01]  /*1c10*/  UIADD3 UR18, UR18, 0x1, URZ ;  /* 0x0000000112127890 */ /* 0x000fe2000fffe03f */
[C---:B------:R-:W-:Y:S01]  /*1c20*/  ISETP.GT.AND P2, PT, R19.reuse, 0x1, PT ;  /* 0x000000011300780c */ /* 0x040fe20003f44270 */
[----:B------:R-:W-:Y:S02]  /*1c30*/  VIADD R20, R20, 0x1 ;  /* 0x0000000114147836 */ /* 0x000fe40000000000 */
[----:B------:R-:W-:Y:S01]  /*1c40*/  UISETP.NE.AND UP0, UPT, UR18, 0x9, UPT ;  /* 0x000000091200788c */ /* 0x000fe2000bf05270 */
[----:B------:R-:W-:Y:S02]  /*1c50*/  VIADD R19, R19, 0xffffffff ;  /* 0xffffffff13137836 */ /* 0x000fe40000000000 */
[C---:B------:R-:W-:Y:S01]  /*1c60*/  ISETP.NE.AND P1, PT, R20.reuse, 0x9, PT ;  /* 0x000000091400780c */ /* 0x040fe20003f25270 */
[----:B------:R-:W-:Y:S02]  /*1c70*/  USEL UR8, URZ, 0x1, UP0 ;  /* 0x000000013f087887 */ /* 0x000fe40008000000 */
[----:B------:R-:W-:Y:S01]  /*1c80*/  USEL UR18, UR18, URZ, UP0 ;  /* 0x0000003f12127287 */ /* 0x000fe20008000000 */
[----:B------:R-:W-:Y:S01]  /*1c90*/  SEL R20, R20, RZ, P1 ;  /* 0x000000ff14147207 */ /* 0x000fe20000800000 */
[----:B------:R-:W-:-:S02]  /*1ca0*/  UPLOP3.LUT UP0, UPT, UPT, UPT, UPT, 0x80, 0x0 ;  /* 0x000000000000789c */ /* 0x000fc40003f0f070 */
[----:B------:R-:W-:Y:S01]  /*1cb0*/  LOP3.LUT R23, R23, UR8, RZ, 0x3c, !PT ;  /* 0x0000000817177c12 */ /* 0x000fe2000f8e3cff */
[----:B------:R-:W-:Y:S08]  /*1cc0*/  @P2 BRA `(.L_x_28) ;  /* 0xfffffffc00142947 */ /* 0x000ff0000383ffff */
.L_x_21:
[----:B0-----:R-:W-:Y:S01]  /*1cd0*/  IMAD.U32 R20, RZ, RZ, UR23 ;  /* 0x00000017ff147e24 */ /* 0x001fe2000f8e00ff */
[----:B------:R-:W-:Y:S01]  /*1ce0*/  SHF.L.U32 R19, R67, 0x1f, RZ ;  /* 0x0000001f43137819 */ /* 0x000fe200000006ff */
[----:B------:R-:W-:Y:S01]  /*1cf0*/  UIADD3 UR5, UR5, UR21, URZ ;  /* 0x0000001505057290 */ /* 0x000fe2000fffe03f */
[----:B------:R-:W0:Y:S01]  /*1d00*/  LDC R56, c[0x0][0x288] ;  /* 0x0000a200ff387b82 */ /* 0x000e220000000800 */
[----:B------:R-:W-:Y:S01]  /*1d10*/  UISETP.GE.U32.AND UP1, UPT, UR21, 0x9, UPT ;  /* 0x000000091500788c */ /* 0x000fe2000bf26070 */
[----:B------:R-:W-:Y:S01]  /*1d20*/  SHF.R.S32.HI R58, RZ, 0x1f, R5 ;  /* 0x0000001fff3a7819 */ /* 0x000fe20000011405 */
[----:B------:R-:W-:Y:S02]  /*1d30*/  UISETP.GT.U32.AND UP0, UPT, UR5, 0x8, UPT ;  /* 0x000000080500788c */ /* 0x000fe4000bf04070 */
[----:B------:R-:W-:Y:S02]  /*1d40*/  UIMAD.WIDE.U32 UR8, UR5, 0x38e38e39, URZ ;  /* 0x38e38e39050878a5 */ /* 0x000fe4000f8e003f */
[----:B------:R-:W-:Y:S01]  /*1d50*/  UISETP.LT.U32.AND UP0, UPT, UR21, 0x9, UP0 ;  /* 0x000000091500788c */ /* 0x000fe20008701070 */
[----:B------:R1:W-:Y:S01]  /*1d60*/  SYNCS.ARRIVE.TRANS64.A1T0 RZ, [R20+UR22], RZ ;  /* 0x000000ff14ff79a7 */ /* 0x0003e20008100016 */
[----:B------:R-:W-:-:S02]  /*1d70*/  WARPGROUP.DEPBAR.LE gsb0, 0x0 ;  /* 0x00008000000079c5 */ /* 0x000fc40000010000 */
[----:B------:R-:W-:Y:S02]  /*1d80*/  USEL UR10, URZ, 0x1, !UP0 ;  /* 0x000000013f0a7887 */ /* 0x000fe4000c000000 */
[----:B------:R-:W-:Y:S02]  /*1d90*/  USHF.R.U32.HI UR8, URZ, 0x1, UR9 ;  /* 0x000000013f087899 */ /* 0x000fe40008011609 */
[----:B------:R-:W-:Y:S01]  /*1da0*/  ULOP3.LUT UR4, UR4, UR10, URZ, 0x3c, !UPT ;  /* 0x0000000a04047292 */ /* 0x000fe2000f8e3c3f */
[----:B------:R-:W3:Y:S01]  /*1db0*/  SYNCS.PHASECHK.TRANS64.TRYWAIT P1, [UR12+0x8], R19 ;  /* 0x00000813ff0075a7 */ /* 0x000ee2000802014c */
[----:B------:R-:W-:Y:S02]  /*1dc0*/  UIMAD UR5, UR8, -0x9, UR5 ;  /* 0xfffffff7080578a4 */ /* 0x000fe4000f8e0205 */
[----:B------:R-:W-:Y:S01]  /*1dd0*/  @UP1 ULOP3.LUT UR4, UR4, 0x1, UR8, 0x78, !UPT ;  /* 0x0000000104041892 */ /* 0x000fe2000f8e7808 */
[----:B01-3--:R-:W-:Y:S11]  /*1de0*/  @!P1 BRA `(.L_x_29) ;  /* 0x0000004000c49947 */ /* 0x00bff60003800000 */
.L_x_122:
[----:B------:R-:W-:Y:S01]  /*1df0*/  ULDC.64 UR8, c[0x0][0x6d0] ;  /* 0x0001b40000087ab9 */ /* 0x000fe20000000a00 */
[----:B------:R-:W-:Y:S02]  /*1e00*/  IMAD.SHL.U32 R62, R6, 0x40, RZ ;  /* 0x00000040063e7824 */ /* 0x000fe400078e00ff */
[----:B0-----:R-:W-:Y:S02]  /*1e10*/  IMAD R20, R58, UR8, RZ ;  /* 0x000000083a147c24 */ /* 0x001fe4000f8e02ff */
[C---:B------:R-:W-:Y:S01]  /*1e20*/  IMAD.WIDE.U32 R22, R5.reuse, UR8, R10 ;  /* 0x0000000805167c25 */ /* 0x040fe2000f8e000a */
[----:B------:R-:W-:Y:S01]  /*1e30*/  ULDC UR8, c[0x0][0x284] ;  /* 0x0000a10000087ab9 */ /* 0x000fe20000000800 */
[----:B------:R-:W-:Y:S02]  /*1e40*/  SHF.R.S32.HI R63, RZ, 0x1f, R62 ;  /* 0x0000001fff3f7819 */ /* 0x000fe4000001143e */
[----:B------:R-:W-:Y:S01]  /*1e50*/  IMAD.SHL.U32 R19, R4, 0x40, RZ ;  /* 0x0000004004137824 */ /* 0x000fe200078e00ff */
[C---:B------:R-:W-:Y:S01]  /*1e60*/  ISETP.GE.AND P1, PT, R62.reuse, UR8, PT ;  /* 0x000000083e007c0c */ /* 0x040fe2000bf26270 */
[----:B------:R-:W-:Y:S01]  /*1e70*/  IMAD R57, R5, UR9, R20 ;  /* 0x0000000905397c24 */ /* 0x000fe2000f8e0214 */
[----:B------:R-:W-:Y:S01]  /*1e80*/  IADD3 R22, P2, R62, R22, RZ ;  /* 0x000000163e167210 */ /* 0x000fe20007f5e0ff */
[----:B------:R-:W-:Y:S01]  /*1e90*/  IMAD.WIDE R20, R15, 0x2, RZ ;  /* 0x000000020f147825 */ /* 0x000fe200078e02ff */
[----:B------:R-:W-:-:S02]  /*1ea0*/  ISETP.GE.OR P1, PT, R19, R56, P1 ;  /* 0x000000381300720c */ /* 0x000fc40000f26670 */
[----:B------:R-:W-:Y:S01]  /*1eb0*/  IADD3.X R23, R63, R23, R57, P2, !PT ;  /* 0x000000173f177210 */ /* 0x000fe200017fe439 */
[----:B------:R-:W-:Y:S02]  /*1ec0*/  IMAD R6, R15, -0x2, R56 ;  /* 0xfffffffe0f067824 */ /* 0x000fe400078e0238 */
[----:B------:R-:W-:-:S04]  /*1ed0*/  IMAD.WIDE R64, R4, 0x40, R20 ;  /* 0x0000004004407825 */ /* 0x000fc800078e0214 */
[----:B------:R-:W-:-:S04]  /*1ee0*/  IMAD.IADD R4, R6, 0x1, -R19 ;  /* 0x0000000106047824 */ /* 0x000fc800078e0a13 */
[----:B------:R-:W-:Y:S05]  /*1ef0*/  @P1 BRA `(.L_x_30) ;  /* 0x0000002400901947 */ /* 0x000fea0003800000 */
[----:B------:R-:W0:Y:S01]  /*1f00*/  LDC.64 R74, c[0x0][0x6c8] ;  /* 0x0001b200ff4a7b82 */ /* 0x000e220000000a00 */
[----:B----45:R-:W-:Y:S01]  /*1f10*/  FSETP.NEU.AND P2, PT, R14, RZ, PT ;  /* 0x000000ff0e00720b */ /* 0x030fe20003f4d000 */
[----:B------:R-:W-:Y:S01]  /*1f20*/  IMAD.IADD R68, R18, 0x1, -R62 ;  /* 0x0000000112447824 */ /* 0x000fe200078e0a3e */
[----:B------:R-:W-:Y:S01]  /*1f30*/  ISETP.GT.AND P1, PT, R4, RZ, PT ;  /* 0x000000ff0400720c */ /* 0x000fe20003f24270 */
[----:B------:R-:W-:Y:S03]  /*1f40*/  BSSY B0, `(.L_x_30) ;  /* 0x000025f000007945 */ /* 0x000fe60003800000 */
[----:B------:R-:W-:Y:S01]  /*1f50*/  ISETP.GT.AND P5, PT, R68, RZ, P1 ;  /* 0x000000ff4400720c */ /* 0x000fe20000fa4270 */
[-C--:B0-----:R-:W-:Y:S02]  /*1f60*/  IMAD R6, R65, R74.reuse, RZ ;  /* 0x0000004a41067224 */ /* 0x081fe400078e02ff */
[----:B------:R-:W-:-:S04]  /*1f70*/  IMAD.WIDE.U32 R70, R64, R74, R22 ;  /* 0x0000004a40467225 */ /* 0x000fc800078e0016 */
[----:B------:R-:W-:-:S04]  /*1f80*/  IMAD R19, R64, R75, R6 ;  /* 0x0000004b40137224 */ /* 0x000fc800078e0206 */
[----:B------:R-:W-:Y:S01]  /*1f90*/  IMAD.IADD R59, R71, 0x1, R19 ;  /* 0x00000001473b7824 */ /* 0x000fe200078e0213 */
[----:B------:R-:W-:Y:S06]  /*1fa0*/  @!P2 BRA `(.L_x_31) ;  /* 0x0000001800a4a947 */ /* 0x000fec0003800000 */
[----:B------:R-:W-:Y:S01]  /*1fb0*/  ULDC.64 UR8, c[0x0][0x6b8] ;  /* 0x0001ae0000087ab9 */ /* 0x000fe20000000a00 */
[----:B------:R-:W-:Y:S01]  /*1fc0*/  ULDC.64 UR18, c[0x0][0x6b0] ;  /* 0x0001ac0000127ab9 */ /* 0x000fe20000000a00 */
[----:B------:R-:W-:Y:S01]  /*1fd0*/  IMAD.WIDE.U32 R20, R5, UR8, R10 ;  /* 0x0000000805147c25 */ /* 0x000fe2000f8e000a */
[----:B------:R-:W-:Y:S01]  /*1fe0*/  ULDC.64 UR24, c[0x0][0x6a8] ;  /* 0x0001aa0000187ab9 */ /* 0x000fe20000000a00 */
[----:B------:R-:W0:Y:S01]  /*1ff0*/  LDC.64 R60, c[0x0][0x6b0] ;  /* 0x0001ac00ff3c7b82 */ /* 0x000e220000000a00 */
[----:B------:R-:W-:Y:S01]  /*2000*/  ULDC.64 UR10, c[0x0][0x6c0] ;  /* 0x0001b000000a7ab9 */ /* 0x000fe20000000a00 */
[----:B------:R-:W-:Y:S01]  /*2010*/  IMAD R6, R58, UR8, RZ ;  /* 0x000000083a067c24 */ /* 0x000fe2000f8e02ff */
[----:B------:R-:W-:Y:S01]  /*2020*/  IADD3 R22, P2, R62, R20, RZ ;  /* 0x000000143e167210 */ /* 0x000fe20007f5e0ff */
[----:B------:R-:W-:Y:S02]  /*2030*/  IMAD R19, R65, UR18, RZ ;  /* 0x0000001241137c24 */ /* 0x000fe4000f8e02ff */
[----:B------:R-:W-:-:S02]  /*2040*/  IMAD R69, R5, UR9, R6 ;  /* 0x0000000905457c24 */ /* 0x000fc4000f8e0206 */
[----:B------:R-:W-:-:S03]  /*2050*/  IMAD R65, R64, UR19, R19 ;  /* 0x0000001340417c24 */ /* 0x000fc6000f8e0213 */
[----:B------:R-:W-:-:S03]  /*2060*/  IADD3.X R23, R63, R21, R69, P2, !PT ;  /* 0x000000153f177210 */ /* 0x000fc600017fe445 */
[----:B------:R-:W-:-:S04]  /*2070*/  IMAD.WIDE.U32 R20, R64, UR18, R22 ;  /* 0x0000001240147c25 */ /* 0x000fc8000f8e0016 */
[----:B------:R-:W-:Y:S01]  /*2080*/  IMAD.IADD R19, R21, 0x1, R65 ;  /* 0x0000000115137824 */ /* 0x000fe200078e0241 */
[----:B------:R-:W-:-:S04]  /*2090*/  LEA R56, P2, R20, UR24, 0x2 ;  /* 0x0000001814387c11 */ /* 0x000fc8000f8410ff */
[----:B------:R-:W-:-:S05]  /*20a0*/  LEA.HI.X R57, R20, UR25, R19, 0x2, P2 ;  /* 0x0000001914397c11 */ /* 0x000fca00090f1413 */
[----:B------:R-:W3:Y:S01]  /*20b0*/  @P5 LDG.E.LTC128B R19, desc[UR16][R56.64] ;  /* 0x0000001038135981 */ /* 0x000ee2000c1e1920 */
[----:B0-----:R-:W-:Y:S01]  /*20c0*/  IMAD.WIDE.U32 R72, R64, UR18, R60 ;  /* 0x0000001240487c25 */ /* 0x001fe2000f8e003c */
[----:B------:R-:W-:Y:S01]  /*20d0*/  LEA R58, P2, R70, UR10, 0x2 ;  /* 0x0000000a463a7c11 */ /* 0x000fe2000f8410ff */
[----:B------:R-:W-:Y:S02]  /*20e0*/  BSSY B1, `(.L_x_32) ;  /* 0x0000016000017945 */ /* 0x000fe40003800000 */
[----:B------:R-:W-:Y:S01]  /*20f0*/  IMAD.WIDE.U32 R20, R64, UR18, R62 ;  /* 0x0000001240147c25 */ /* 0x000fe2000f8e003e */
[----:B------:R-:W-:Y:S02]  /*2100*/  LEA.HI.X R59, R70, UR11, R59, 0x2, P2 ;  /* 0x0000000b463b7c11 */ /* 0x000fe400090f143b */
[----:B------:R-:W-:Y:S01]  /*2110*/  ISETP.GT.AND P2, PT, R4, 0x1, PT ;  /* 0x000000010400780c */ /* 0x000fe20003f44270 */
[----:B------:R-:W-:Y:S01]  /*2120*/  IMAD.IADD R77, R65, 0x1, R73 ;  /* 0x00000001414d7824 */ /* 0x000fe200078e0249 */
[----:B------:R-:W-:-:S02]  /*2130*/  IADD3 R20, P3, R10, R20, RZ ;  /* 0x000000140a147210 */ /* 0x000fc40007f7e0ff */
[----:B------:R-:W-:Y:S02]  /*2140*/  LEA R60, P6, R74, R58, 0x2 ;  /* 0x0000003a4a3c7211 */ /* 0x000fe400078c10ff */
[----:B------:R-:W-:Y:S02]  /*2150*/  IADD3.X R21, R11, R65, R21, P3, !PT ;  /* 0x000000410b157210 */ /* 0x000fe40001ffe415 */
[----:B------:R-:W-:Y:S01]  /*2160*/  IADD3 R6, P3, R22, R72, RZ ;  /* 0x0000004816067210 */ /* 0x000fe20007f7e0ff */
[----:B------:R-:W-:-:S04]  /*2170*/  IMAD.WIDE.U32 R20, R5, UR8, R20 ;  /* 0x0000000805147c25 */ /* 0x000fc8000f8e0014 */
[----:B------:R-:W-:Y:S01]  /*2180*/  IMAD.X R23, R77, 0x1, R23, P3 ;  /* 0x000000014d177824 */ /* 0x000fe200018e0617 */
[----:B------:R-:W-:Y:S01]  /*2190*/  LEA R22, P3, R6, UR24, 0x2 ;  /* 0x0000001806167c11 */ /* 0x000fe2000f8610ff */
[----:B------:R-:W-:-:S03]  /*21a0*/  IMAD.IADD R21, R69, 0x1, R21 ;  /* 0x0000000145157824 */ /* 0x000fc600078e0215 */
[----:B------:R-:W-:Y:S02]  /*21b0*/  LEA.HI.X R23, R6, UR25, R23, 0x2, P3 ;  /* 0x0000001906177c11 */ /* 0x000fe400098f1417 */
[----:B------:R-:W-:-:S04]  /*21c0*/  LEA R64, P3, R20, UR24, 0x2 ;  /* 0x0000001814407c11 */ /* 0x000fc8000f8610ff */
[----:B------:R-:W-:Y:S01]  /*21d0*/  LEA.HI.X R65, R20, UR25, R21, 0x2, P3 ;  /* 0x0000001914417c11 */ /* 0x000fe200098f1415 */
[----:B---3--:R-:W-:-:S04]  /*21e0*/  FMUL R61, R19, R14 ;  /* 0x0000000e133d7220 */ /* 0x008fc80000400000 */
[----:B--2---:R-:W-:-:S05]  /*21f0*/  FFMA R71, R24, R13, R61 ;  /* 0x0000000d18477223 */ /* 0x004fca000000003d */
[----:B------:R0:W-:Y:S01]  /*2200*/  @P5 STG.E desc[UR16][R58.64], R71 ;  /* 0x000000473a005986 */ /* 0x0001e2000c101910 */
[----:B------:R-:W-:-:S13]  /*2210*/  ISETP.GT.AND P5, PT, R68, RZ, P2 ;  /* 0x000000ff4400720c */ /* 0x000fda00017a4270 */
[----:B0-----:R-:W-:Y:S05]  /*2220*/  @!P5 BRA `(.L_x_33) ;  /* 0x000000000004d947 */ /* 0x001fea0003800000 */
[----:B------:R0:W5:Y:S02]  /*2230*/  LDG.E.LTC128B R19, desc[UR16][R22.64] ;  /* 0x0000001016137981 */ /* 0x000164000c1e1920 */
.L_x_33:
[----:B------:R-:W-:Y:S05]  /*2240*/  BSYNC B1 ;  /* 0x0000000000017941 */ /* 0x000fea0003800000 */
.L_x_32:
[----:B-----5:R-:W-:Y:S01]  /*2250*/  FMUL R6, R19, R14 ;  /* 0x0000000e13067220 */ /* 0x020fe20000400000 */
[----:B------:R-:W-:Y:S01]  /*2260*/  LEA.HI.X R61, R74, R59, R75, 0x2, P6 ;  /* 0x0000003b4a3d7211 */ /* 0x000fe200030f144b */
[----:B------:R-:W-:Y:S01]  /*2270*/  BSSY B1, `(.L_x_34) ;  /* 0x0000008000017945 */ /* 0x000fe20003800000 */
[----:B------:R-:W-:Y:S01]  /*2280*/  ISETP.GT.AND P3, PT, R68, 0x8, P1 ;  /* 0x000000084400780c */ /* 0x000fe20000f64270 */
[----:B------:R-:W-:Y:S01]  /*2290*/  FFMA R25, R25, R13, R6 ;  /* 0x0000000d19197223 */ /* 0x000fe20000000006 */
[----:B------:R-:W-:-:S04]  /*22a0*/  IADD3 R20, P1, P6, R10, R72, R62 ;  /* 0x000000480a147210 */ /* 0x000fc80007e3e03e */
[----:B------:R1:W-:Y:S01]  /*22b0*/  @P5 STG.E desc[UR16][R60.64], R25 ;  /* 0x000000193c005986 */ /* 0x0003e2000c101910 */
[----:B------:R-:W-:-:S06]  /*22c0*/  IADD3.X R21, R11, R77, R63, P1, P6 ;  /* 0x0000004d0b157210 */ /* 0x000fcc0000fec43f */
[----:B------:R-:W-:Y:S05]  /*22d0*/  @!P3 BRA `(.L_x_35) ;  /* 0x000000000004b947 */ /* 0x000fea0003800000 */
[----:B------:R2:W5:Y:S02]  /*22e0*/  LDG.E.LTC128B R19, desc[UR16][R64.64+0x20] ;  /* 0x0000201040137981 */ /* 0x000564000c1e1920 */
.L_x_35:
[----:B------:R-:W-:Y:S05]  /*22f0*/  BSYNC B1 ;  /* 0x0000000000017941 */ /* 0x000fea0003800000 */
.L_x_34:
[----:B------:R-:W-:-:S04]  /*2300*/  IMAD.WIDE.U32 R20, R5, UR8, R20 ;  /* 0x0000000805147c25 */ /* 0x000fc8000f8e0014 */
[----:B-1---5:R-:W-:Y:S01]  /*2310*/  FMUL R25, R19, R14 ;  /* 0x0000000e13197220 */ /* 0x022fe20000400000 */
[----:B------:R-:W-:Y:S01]  /*2320*/  ISETP.GT.AND P2, PT, R68, 0x8, P2 ;  /* 0x000000084400780c */ /* 0x000fe20001744270 */
[----:B------:R-:W-:Y:S01]  /*2330*/  USHF.L.U64.HI UR11, UR18, 0x5, UR19 ;  /* 0x00000005120b7899 */ /* 0x000fe20008010213 */
[----:B------:R-:W-:Y:S01]  /*2340*/  IMAD.IADD R5, R69, 0x1, R21 ;  /* 0x0000000145057824 */ /* 0x000fe200078e0215 */
[----:B------:R-:W-:Y:S01]  /*2350*/  LEA R24, P6, R20, UR24, 0x2 ;  /* 0x0000001814187c11 */ /* 0x000fe2000f8c10ff */
[----:B------:R-:W-:Y:S01]  /*2360*/  FFMA R63, R26, R13, R25 ;  /* 0x0000000d1a3f7223 */ /* 0x000fe20000000019 */
[----:B------:R-:W-:Y:S01]  /*2370*/  @P3 IMAD.MOV.U32 R21, RZ, RZ, R59 ;  /* 0x000000ffff153224 */ /* 0x000fe200078e003b */
[----:B------:R-:W-:Y:S01]  /*2380*/  ISETP.GT.AND P1, PT, R4, 0x8, PT ;  /* 0x000000080400780c */ /* 0x000fe20003f24270 */
[----:B------:R-:W-:Y:S01]  /*2390*/  USHF.L.U32 UR10, UR18, 0x5, URZ ;  /* 0x00000005120a7899 */ /* 0x000fe2000800063f */
[----:B------:R-:W-:Y:S01]  /*23a0*/  LEA.HI.X R25, R20, UR25, R5, 0x2, P6 ;  /* 0x0000001914197c11 */ /* 0x000fe2000b0f1405 */
[----:B------:R-:W-:Y:S01]  /*23b0*/  @P3 IMAD.MOV.U32 R20, RZ, RZ, R58 ;  /* 0x000000ffff143224 */ /* 0x000fe200078e003a */
[----:B------:R-:W-:Y:S01]  /*23c0*/  BSSY B1, `(.L_x_36) ;  /* 0x0000005000017945 */ /* 0x000fe20003800000 */
[----:B------:R-:W-:-:S03]  /*23d0*/  ISETP.GT.AND P5, PT, R68, RZ, P1 ;  /* 0x000000ff4400720c */ /* 0x000fc60000fa4270 */
[----:B------:R1:W-:Y:S01]  /*23e0*/  @P3 STG.E desc[UR16][R20.64+0x20], R63 ;  /* 0x0000203f14003986 */ /* 0x0003e2000c101910 */
[----:B------:R-:W-:Y:S09]  /*23f0*/  @!P2 BRA `(.L_x_37) ;  /* 0x000000000004a947 */ /* 0x000ff20003800000 */
[----:B------:R3:W5:Y:S02]  /*2400*/  LDG.E.LTC128B R19, desc[UR16][R24.64+0x20] ;  /* 0x0000201018137981 */ /* 0x000764000c1e1920 */
.L_x_37:
[----:B------:R-:W-:Y:S05]  /*2410*/  BSYNC B1 ;  /* 0x0000000000017941 */ /* 0x000fea0003800000 */
.L_x_36:
[----:B-----5:R-:W-:Y:S01]  /*2420*/  FMUL R6, R19, R14 ;  /* 0x0000000e13067220 */ /* 0x020fe20000400000 */
[----:B---3--:R-:W-:-:S03]  /*2430*/  IADD3 R24, P3, R56, UR10, RZ ;  /* 0x0000000a38187c10 */ /* 0x008fc6000ff7e0ff */
[----:B-1----:R-:W-:Y:S01]  /*2440*/  FFMA R21, R27, R13, R6 ;  /* 0x0000000d1b157223 */ /* 0x002fe20000000006 */
[----:B------:R-:W-:-:S04]  /*2450*/  IADD3.X R25, R57, UR11, RZ, P3, !PT ;  /* 0x0000000b39197c10 */ /* 0x000fc80009ffe4ff */
[----:B------:R1:W-:Y:S04]  /*2460*/  @P2 STG.E desc[UR16][R60.64+0x20], R21 ;  /* 0x000020153c002986 */ /* 0x0003e8000c101910 */
[----:B------:R-:W3:Y:S01]  /*2470*/  @P5 LDG.E.LTC128B R19, desc[UR16][R24.64] ;  /* 0x0000001018135981 */ /* 0x000ee2000c1e1920 */
[C---:B------:R-:W-:Y:S01]  /*2480*/  IMAD.SHL.U32 R20, R74.reuse, 0x20, RZ ;  /* 0x000000204a147824 */ /* 0x040fe200078e00ff */
[----:B------:R-:W-:Y:S01]  /*2490*/  SHF.L.U64.HI R6, R74, 0x5, R75 ;  /* 0x000000054a067819 */ /* 0x000fe2000001024b */
[----:B------:R-:W-:Y:S01]  /*24a0*/  BSSY B1, `(.L_x_38) ;  /* 0x000000c000017945 */ /* 0x000fe20003800000 */
[----:B------:R-:W-:Y:S02]  /*24b0*/  ISETP.GT.AND P3, PT, R4, 0x9, PT ;  /* 0x000000090400780c */ /* 0x000fe40003f64270 */
[----:B------:R-:W-:-:S02]  /*24c0*/  IADD3 R26, P6, R20, R58, RZ ;  /* 0x0000003a141a7210 */ /* 0x000fc40007fde0ff */
[----:B------:R-:W-:-:S03]  /*24d0*/  ISETP.GT.AND P2, PT, R68, RZ, P3 ;  /* 0x000000ff4400720c */ /* 0x000fc60001f44270 */
[----:B------:R-:W-:Y:S01]  /*24e0*/  IMAD.X R27, R6, 0x1, R59, P6 ;  /* 0x00000001061b7824 */ /* 0x000fe200030e063b */
[----:B------:R-:W-:-:S04]  /*24f0*/  IADD3 R62, P6, R22, UR10, RZ ;  /* 0x0000000a163e7c10 */ /* 0x000fc8000ffde0ff */
[----:B------:R-:W-:Y:S01]  /*2500*/  IADD3.X R63, R23, UR11, RZ, P6, !PT ;  /* 0x0000000b173f7c10 */ /* 0x000fe2000b7fe4ff */
[----:B---3--:R-:W-:-:S04]  /*2510*/  FMUL R5, R19, R14 ;  /* 0x0000000e13057220 */ /* 0x008fc80000400000 */
[----:B------:R-:W-:-:S05]  /*2520*/  FFMA R5, R28, R13, R5 ;  /* 0x0000000d1c057223 */ /* 0x000fca0000000005 */
[----:B------:R1:W-:Y:S01]  /*2530*/  @P5 STG.E desc[UR16][R26.64], R5 ;  /* 0x000000051a005986 */ /* 0x0003e2000c101910 */
[----:B------:R-:W-:Y:S05]  /*2540*/  @!P2 BRA `(.L_x_39) ;  /* 0x000000000004a947 */ /* 0x000fea0003800000 */
[----:B------:R3:W5:Y:S02]  /*2550*/  LDG.E.LTC128B R19, desc[UR16][R62.64] ;  /* 0x000000103e137981 */ /* 0x000764000c1e1920 */
.L_x_39:
[----:B------:R-:W-:Y:S05]  /*2560*/  BSYNC B1 ;  /* 0x0000000000017941 */ /* 0x000fea0003800000 */
.L_x_38:
[----:B------:R-:W-:Y:S01]  /*2570*/  UIADD3 UR8, UP0, UR10, 0x20, URZ ;  /* 0x000000200a087890 */ /* 0x000fe2000ff1e03f */
[----:B------:R-:W-:Y:S01]  /*2580*/  ISETP.GT.AND P1, PT, R68, 0x8, P1 ;  /* 0x000000084400780c */ /* 0x000fe20000f24270 */
[----:B-----5:R-:W-:Y:S01]  /*2590*/  FMUL R70, R19, R14 ;  /* 0x0000000e13467220 */ /* 0x020fe20000400000 */
[----:B--2---:R-:W-:Y:S01]  /*25a0*/  IADD3 R64, P5, R20, R60, RZ ;  /* 0x0000003c14407210 */ /* 0x004fe20007fbe0ff */
[----:B------:R-:W-:Y:S01]  /*25b0*/  UIADD3.X UR9, URZ, UR11, URZ, UP0, !UPT ;  /* 0x0000000b3f097290 */ /* 0x000fe200087fe43f */
[----:B------:R-:W-:Y:S01]  /*25c0*/  IMAD.MOV.U32 R69, RZ, RZ, R19 ;  /* 0x000000ffff457224 */ /* 0x000fe200078e0013 */
[----:B------:R-:W-:Y:S01]  /*25d0*/  IADD3 R28, P6, R56, UR8, RZ ;  /* 0x00000008381c7c10 */ /* 0x000fe2000ffde0ff */
[----:B------:R-:W-:Y:S01]  /*25e0*/  FFMA R71, R29, R13, R70 ;  /* 0x0000000d1d477223 */ /* 0x000fe20000000046 */
[----:B------:R-:W-:Y:S02]  /*25f0*/  IMAD.X R65, R6, 0x1, R61, P5 ;  /* 0x0000000106417824 */ /* 0x000fe400028e063d */
[----:B------:R-:W-:-:S03]  /*2600*/  IADD3.X R29, R57, UR9, RZ, P6, !PT ;  /* 0x00000009391d7c10 */ /* 0x000fc6000b7fe4ff */
[----:B------:R2:W-:Y:S04]  /*2610*/  @P2 STG.E desc[UR16][R64.64], R71 ;  /* 0x0000004740002986 */ /* 0x0005e8000c101910 */
[----:B------:R-:W4:Y:S01]  /*2620*/  @P1 LDG.E.LTC128B R69, desc[UR16][R28.64] ;  /* 0x000000101c451981 */ /* 0x000f22000c1e1920 */
[----:B------:R-:W-:Y:S01]  /*2630*/  IADD3 R19, P2, R20, 0x20, RZ ;  /* 0x0000002014137810 */ /* 0x000fe20007f5e0ff */
[----:B------:R-:W-:Y:S01]  /*2640*/  BSSY B1, `(.L_x_40) ;  /* 0x000000e000017945 */ /* 0x000fe20003800000 */
[----:B------:R-:W-:Y:S02]  /*2650*/  ISETP.GT.AND P5, PT, R68, 0x8, P3 ;  /* 0x000000084400780c */ /* 0x000fe40001fa4270 */
[----:B------:R-:W-:Y:S01]  /*2660*/  IADD3 R56, P6, R19, R58, RZ ;  /* 0x0000003a13387210 */ /* 0x000fe20007fde0ff */
[----:B-1----:R-:W-:Y:S01]  /*2670*/  IMAD.X R5, RZ, RZ, R6, P2 ;  /* 0x000000ffff057224 */ /* 0x002fe200010e0606 */
[----:B0-----:R-:W-:-:S02]  /*2680*/  IADD3 R22, P3, R22, UR8, RZ ;  /* 0x0000000816167c10 */ /* 0x001fc4000ff7e0ff */
[----:B------:R-:W-:Y:S01]  /*2690*/  ISETP.GT.AND P2, PT, R4, 0x10, PT ;  /* 0x000000100400780c */ /* 0x000fe20003f44270 */
[----:B------:R-:W-:Y:S01]  /*26a0*/  IMAD.X R57, R5, 0x1, R59, P6 ;  /* 0x0000000105397824 */ /* 0x000fe200030e063b */
[----:B------:R-:W-:Y:S02]  /*26b0*/  IADD3 R58, P6, R19, R60, RZ ;  /* 0x0000003c133a7210 */ /* 0x000fe40007fde0ff */
[----:B------:R-:W-:Y:S01]  /*26c0*/  IADD3.X R23, R23, UR9, RZ, P3, !PT ;  /* 0x0000000917177c10 */ /* 0x000fe20009ffe4ff */
[----:B----4-:R-:W-:-:S04]  /*26d0*/  FMUL R21, R69, R14 ;  /* 0x0000000e45157220 */ /* 0x010fc80000400000 */
[----:B------:R-:W-:-:S05]  /*26e0*/  FFMA R21, R30, R13, R21 ;  /* 0x0000000d1e157223 */ /* 0x000fca0000000015 */
[----:B------:R2:W-:Y:S01]  /*26f0*/  @P1 STG.E desc[UR16][R56.64], R21 ;  /* 0x0000001538001986 */ /* 0x0005e2000c101910 */
[----:B------:R-:W-:Y:S05]  /*2700*/  @!P5 BRA `(.L_x_41) ;  /* 0x000000000004d947 */ /* 0x000fea0003800000 */
[----:B------:R0:W5:Y:S02]  /*2710*/  LDG.E.LTC128B R69, desc[UR16][R22.64] ;  /* 0x0000001016457981 */ /* 0x000164000c1e1920 */
.L_x_41:
[----:B------:R-:W-:Y:S05]  /*2720*/  BSYNC B1 ;  /* 0x0000000000017941 */ /* 0x000fea0003800000 */
.L_x_40:
[----:B0----5:R-:W-:Y:S01]  /*2730*/  FMUL R22, R69, R14 ;  /* 0x0000000e45167220 */ /* 0x021fe20000400000 */
[----:B------:R-:W-:Y:S01]  /*2740*/  IMAD.X R59, R5, 0x1, R61, P6 ;  /* 0x00000001053b7824 */ /* 0x000fe200030e063d */
[----:B------:R-:W-:Y:S01]  /*2750*/  ISETP.GT.AND P3, PT, R68, RZ, P2 ;  /* 0x000000ff4400720c */ /* 0x000fe20001764270 */
[----:B------:R-:W-:Y:S01]  /*2760*/  BSSY B1, `(.L_x_42) ;  /* 0x0000008000017945 */ /* 0x000fe20003800000 */
[----:B------:R-:W-:Y:S01]  /*2770*/  FFMA R31, R31, R13, R22 ;  /* 0x0000000d1f1f7223 */ /* 0x000fe20000000016 */
[----:B------:R-:W-:Y:S02]  /*2780*/  IADD3 R22, P1, R24, UR10, RZ ;  /* 0x0000000a18167c10 */ /* 0x000fe4000ff3e0ff */
[----:B------:R-:W-:Y:S02]  /*2790*/  IADD3 R28, P6, R26, R20, RZ ;  /* 0x000000141a1c7210 */ /* 0x000fe40007fde0ff */
[----:B------:R0:W-:Y:S01]  /*27a0*/  @P5 STG.E desc[UR16][R58.64], R31 ;  /* 0x0000001f3a005986 */ /* 0x0001e2000c101910 */
[----:B------:R-:W-:-:S05]  /*27b0*/  IADD3.X R23, R25, UR11, RZ, P1, !PT ;  /* 0x0000000b19177c10 */ /* 0x000fca0008ffe4ff */
[----:B------:R-:W-:Y:S05]  /*27c0*/  @!P3 BRA `(.L_x_43) ;  /* 0x000000000004b947 */ /* 0x000fea0003800000 */
[----:B------:R1:W5:Y:S02]  /*27d0*/  LDG.E.LTC128B R69, desc[UR16][R22.64] ;  /* 0x0000001016457981 */ /* 0x000364000c1e1920 */
.L_x_43:
[----:B------:R-:W-:Y:S05]  /*27e0*/  BSYNC B1 ;  /* 0x0000000000017941 */ /* 0x000fea0003800000 */
.L_x_42:
[----:B------:R-:W-:Y:S01]  /*27f0*/  ISETP.GT.AND P1, PT, R4, 0x11, PT ;  /* 0x000000110400780c */ /* 0x000fe20003f24270 */
[----:B--2--5:R-:W-:Y:S01]  /*2800*/  FMUL R21, R69, R14 ;  /* 0x0000000e45157220 */ /* 0x024fe20000400000 */
[----:B------:R-:W-:Y:S01]  /*2810*/  IMAD.X R29, R27, 0x1, R6, P6 ;  /* 0x000000011b1d7824 */ /* 0x000fe200030e0606 */
[----:B------:R-:W-:Y:S01]  /*2820*/  BSSY B1, `(.L_x_44) ;  /* 0x0000009000017945 */ /* 0x000fe20003800000 */
[----:B------:R-:W-:Y:S01]  /*2830*/  ISETP.GT.AND P5, PT, R68, RZ, P1 ;  /* 0x000000ff4400720c */ /* 0x000fe20000fa4270 */
[----:B------:R-:W-:Y:S01]  /*2840*/  FFMA R21, R32, R13, R21 ;  /* 0x0000000d20157223 */ /* 0x000fe20000000015 */
[----:B------:R-:W-:-:S04]  /*2850*/  IADD3 R56, P6, R64, R20, RZ ;  /* 0x0000001440387210 */ /* 0x000fc80007fde0ff */
[----:B------:R2:W-:Y:S01]  /*2860*/  @P3 STG.E desc[UR16][R28.64], R21 ;  /* 0x000000151c003986 */ /* 0x0005e2000c101910 */
[----:B------:R-:W-:-:S04]  /*2870*/  IADD3 R30, P3, R62, UR10, RZ ;  /* 0x0000000a3e1e7c10 */ /* 0x000fc8000ff7e0ff */
[----:B0-----:R-:W-:Y:S02]  /*2880*/  IADD3.X R31, R63, UR11, RZ, P3, !PT ;  /* 0x0000000b3f1f7c10 */ /* 0x001fe40009ffe4ff */
[----:B------:R-:W-:Y:S07]  /*2890*/  @!P5 BRA `(.L_x_45) ;  /* 0x000000000004d947 */ /* 0x000fee0003800000 */
[----:B------:R0:W5:Y:S02]  /*28a0*/  LDG.E.LTC128B R69, desc[UR16][R30.64] ;  /* 0x000000101e457981 */ /* 0x000164000c1e1920 */
.L_x_45:
[----:B------:R-:W-:Y:S05]  /*28b0*/  BSYNC B1 ;  /* 0x0000000000017941 */ /* 0x000fea0003800000 */
.L_x_44:
[----:B-----5:R-:W-:Y:S01]  /*28c0*/  FMUL R32, R69, R14 ;  /* 0x0000000e45207220 */ /* 0x020fe20000400000 */
[----:B------:R-:W-:Y:S01]  /*28d0*/  IMAD.X R57, R65, 0x1, R6, P6 ;  /* 0x0000000141397824 */ /* 0x000fe200030e0606 */
[----:B------:R-:W-:Y:S01]  /*28e0*/  ISETP.GT.AND P3, PT, R68, 0x8, P2 ;  /* 0x000000084400780c */ /* 0x000fe20001764270 */
[----:B------:R-:W-:Y:S01]  /*28f0*/  BSSY B1, `(.L_x_46) ;  /* 0x0000007000017945 */ /* 0x000fe20003800000 */
[----:B------:R-:W-:Y:S01]  /*2900*/  FFMA R33, R33, R13, R32 ;  /* 0x0000000d21217223 */ /* 0x000fe20000000020 */
[----:B------:R-:W-:-:S04]  /*2910*/  IADD3 R24, P2, R24, UR8, RZ ;  /* 0x0000000818187c10 */ /* 0x000fc8000ff5e0ff */
[----:B------:R4:W-:Y:S01]  /*2920*/  @P5 STG.E desc[UR16][R56.64], R33 ;  /* 0x0000002138005986 */ /* 0x0009e2000c101910 */
[----:B------:R-:W-:-:S05]  /*2930*/  IADD3.X R25, R25, UR9, RZ, P2, !PT ;  /* 0x0000000919197c10 */ /* 0x000fca00097fe4ff */
[----:B------:R-:W-:Y:S05]  /*2940*/  @!P3 BRA `(.L_x_47) ;  /* 0x000000000004b947 */ /* 0x000fea0003800000 */
[----:B------:R0:W5:Y:S02]  /*2950*/  LDG.E.LTC128B R69, desc[UR16][R24.64] ;  /* 0x0000001018457981 */ /* 0x000164000c1e1920 */
.L_x_47:
[----:B------:R-:W-:Y:S05]  /*2960*/  BSYNC B1 ;  /* 0x0000000000017941 */ /* 0x000fea0003800000 */
.L_x_46:
[----:B0-----:R-:W-:Y:S01]  /*2970*/  IADD3 R24, P5, R19, R26, RZ ;  /* 0x0000001a13187210 */ /* 0x001fe20007fbe0ff */
[----:B--2--5:R-:W-:Y:S01]  /*2980*/  FMUL R21, R69, R14 ;  /* 0x0000000e45157220 */ /* 0x024fe20000400000 */
[----:B------:R-:W-:Y:S01]  /*2990*/  ISETP.GT.AND P1, PT, R68, 0x8, P1 ;  /* 0x000000084400780c */ /* 0x000fe20000f24270 */
[----:B------:R-:W-:Y:S01]  /*29a0*/  BSSY B1, `(.L_x_48) ;  /* 0x000000a000017945 */ /* 0x000fe20003800000 */
[----:B------:R-:W-:Y:S01]  /*29b0*/  IADD3 R26, P6, R62, UR8, RZ ;  /* 0x000000083e1a7c10 */ /* 0x000fe2000ffde0ff */
[----:B------:R-:W-:Y:S01]  /*29c0*/  FFMA R21, R34, R13, R21 ;  /* 0x0000000d22157223 */ /* 0x000fe20000000015 */
[----:B------:R-:W-:Y:S01]  /*29d0*/  IMAD.X R25, R5, 0x1, R27, P5 ;  /* 0x0000000105197824 */ /* 0x000fe200028e061b */
[----:B------:R-:W-:Y:S02]  /*29e0*/  ISETP.GT.AND P2, PT, R4, 0x18, PT ;  /* 0x000000180400780c */ /* 0x000fe40003f44270 */
[----:B------:R-:W-:Y:S02]  /*29f0*/  IADD3 R32, P5, R19, R64, RZ ;  /* 0x0000004013207210 */ /* 0x000fe40007fbe0ff */
[----:B------:R0:W-:Y:S01]  /*2a00*/  @P3 STG.E desc[UR16][R24.64], R21 ;  /* 0x0000001518003986 */ /* 0x0001e2000c101910 */
[----:B------:R-:W-:-:S03]  /*2a10*/  IADD3.X R27, R63, UR9, RZ, P6, !PT ;  /* 0x000000093f1b7c10 */ /* 0x000fc6000b7fe4ff */
[----:B------:R-:W-:Y:S07]  /*2a20*/  @!P1 BRA `(.L_x_49) ;  /* 0x0000000000049947 */ /* 0x000fee0003800000 */
[----:B------:R2:W5:Y:S02]  /*2a30*/  LDG.E.LTC128B R69, desc[UR16][R26.64] ;  /* 0x000000101a457981 */ /* 0x000564000c1e1920 */
.L_x_49:
[----:B------:R-:W-:Y:S05]  /*2a40*/  BSYNC B1 ;  /* 0x0000000000017941 */ /* 0x000fea0003800000 */
.L_x_48:
[----:B0----5:R-:W-:Y:S01]  /*2a50*/  FMUL R24, R69, R14 ;  /* 0x0000000e45187220 */ /* 0x021fe20000400000 */
[----:B----4-:R-:W-:Y:S01]  /*2a60*/  IMAD.X R33, R5, 0x1, R65, P5 ;  /* 0x0000000105217824 */ /* 0x010fe200028e0641 */
[----:B------:R-:W-:Y:S01]  /*2a70*/  ISETP.GT.AND P3, PT, R68, RZ, P2 ;  /* 0x000000ff4400720c */ /* 0x000fe20001764270 */
[----:B------:R-:W-:Y:S01]  /*2a80*/  BSSY B1, `(.L_x_50) ;  /* 0x0000008000017945 */ /* 0x000fe20003800000 */
[----:B------:R-:W-:Y:S01]  /*2a90*/  FFMA R35, R35, R13, R24 ;  /* 0x0000000d23237223 */ /* 0x000fe20000000018 */
[----:B------:R-:W-:Y:S02]  /*2aa0*/  IADD3 R24, P6, R22, UR10, RZ ;  /* 0x0000000a16187c10 */ /* 0x000fe4000ffde0ff */
[----:B--2---:R-:W-:Y:S02]  /*2ab0*/  IADD3 R26, P5, R28, R20, RZ ;  /* 0x000000141c1a7210 */ /* 0x004fe40007fbe0ff */
[----:B------:R0:W-:Y:S01]  /*2ac0*/  @P1 STG.E desc[UR16][R32.64], R35 ;  /* 0x0000002320001986 */ /* 0x0001e2000c101910 */
[----:B------:R-:W-:-:S05]  /*2ad0*/  IADD3.X R25, R23, UR11, RZ, P6, !PT ;  /* 0x0000000b17197c10 */ /* 0x000fca000b7fe4ff */
[----:B------:R-:W-:Y:S05]  /*2ae0*/  @!P3 BRA `(.L_x_51) ;  /* 0x000000000004b947 */ /* 0x000fea0003800000 */
[----:B------:R2:W5:Y:S02]  /*2af0*/  LDG.E.LTC128B R69, desc[UR16][R24.64] ;  /* 0x0000001018457981 */ /* 0x000564000c1e1920 */
.L_x_51:
[----:B------:R-:W-:Y:S05]  /*2b00*/  BSYNC B1 ;  /* 0x0000000000017941 */ /* 0x000fea0003800000 */
.L_x_50:
[----:B------:R-:W-:Y:S01]  /*2b10*/  ISETP.GT.AND P1, PT, R4, 0x19, PT ;  /* 0x000000190400780c */ /* 0x000fe20003f24270 */
[----:B------:R-:W-:Y:S02]  /*2b20*/  IMAD.X R27, R29, 0x1, R6, P5 ;  /* 0x000000011d1b7824 */ /* 0x000fe400028e0606 */
[----:B-----5:R-:W-:Y:S01]  /*2b30*/  FMUL R21, R69, R14 ;  /* 0x0000000e45157220 */ /* 0x020fe20000400000 */
[----:B------:R-:W-:Y:S01]  /*2b40*/  BSSY B1, `(.L_x_52) ;  /* 0x0000009000017945 */ /* 0x000fe20003800000 */
[----:B------:R-:W-:Y:S02]  /*2b50*/  ISETP.GT.AND P5, PT, R68, RZ, P1 ;  /* 0x000000ff4400720c */ /* 0x000fe40000fa4270 */
[----:B------:R-:W-:Y:S01]  /*2b60*/  FFMA R21, R36, R13, R21 ;  /* 0x0000000d24157223 */ /* 0x000fe20000000015 */
[----:B------:R-:W-:-:S04]  /*2b70*/  IADD3 R34, P6, R56, R20, RZ ;  /* 0x0000001438227210 */ /* 0x000fc80007fde0ff */
[----:B------:R4:W-:Y:S01]  /*2b80*/  @P3 STG.E desc[UR16][R26.64], R21 ;  /* 0x000000151a003986 */ /* 0x0009e2000c101910 */
[----:B0-----:R-:W-:-:S04]  /*2b90*/  IADD3 R32, P3, R30, UR10, RZ ;  /* 0x0000000a1e207c10 */ /* 0x001fc8000ff7e0ff */
[----:B------:R-:W-:Y:S01]  /*2ba0*/  IADD3.X R33, R31, UR11, RZ, P3, !PT ;  /* 0x0000000b1f217c10 */ /* 0x000fe20009ffe4ff */
[----:B------:R-:W-:Y:S08]  /*2bb0*/  @!P5 BRA `(.L_x_53) ;  /* 0x000000000004d947 */ /* 0x000ff00003800000 */
[----:B------:R0:W5:Y:S02]  /*2bc0*/  LDG.E.LTC128B R69, desc[UR16][R32.64] ;  /* 0x0000001020457981 */ /* 0x000164000c1e1920 */
.L_x_53:
[----:B------:R-:W-:Y:S05]  /*2bd0*/  BSYNC B1 ;  /* 0x0000000000017941 */ /* 0x000fea0003800000 */
.L_x_52:
[----:B-----5:R-:W-:Y:S01]  /*2be0*/  FMUL R36, R69, R14 ;  /* 0x0000000e45247220 */ /* 0x020fe20000400000 */
[----:B------:R-:W-:Y:S01]  /*2bf0*/  IMAD.X R35, R57, 0x1, R6, P6 ;  /* 0x0000000139237824 */ /* 0x000fe200030e0606 */
[----:B------:R-:W-:Y:S01]  /*2c00*/  ISETP.GT.AND P3, PT, R68, 0x8, P2 ;  /* 0x000000084400780c */ /* 0x000fe20001764270 */
[----:B------:R-:W-:Y:S01]  /*2c10*/  BSSY B1, `(.L_x_54) ;  /* 0x0000007000017945 */ /* 0x000fe20003800000 */
[----:B------:R-:W-:Y:S01]  /*2c20*/  FFMA R37, R37, R13, R36 ;  /* 0x0000000d25257223 */ /* 0x000fe20000000024 */
[----:B-1----:R-:W-:-:S04]  /*2c30*/  IADD3 R22, P2, R22, UR8, RZ ;  /* 0x0000000816167c10 */ /* 0x002fc8000ff5e0ff */
[----:B------:R1:W-:Y:S01]  /*2c40*/  @P5 STG.E desc[UR16][R34.64], R37 ;  /* 0x0000002522005986 */ /* 0x0003e2000c101910 */
[----:B------:R-:W-:-:S05]  /*2c50*/  IADD3.X R23, R23, UR9, RZ, P2, !PT ;  /* 0x0000000917177c10 */ /* 0x000fca00097fe4ff */
[----:B------:R-:W-:Y:S05]  /*2c60*/  @!P3 BRA `(.L_x_55) ;  /* 0x000000000004b947 */ /* 0x000fea0003800000 */
[----:B------:R0:W5:Y:S02]  /*2c70*/  LDG.E.LTC128B R69, desc[UR16][R22.64] ;  /* 0x0000001016457981 */ /* 0x000164000c1e1920 */
.L_x_55:
[----:B------:R-:W-:Y:S05]  /*2c80*/  BSYNC B1 ;  /* 0x0000000000017941 */ /* 0x000fea0003800000 */
.L_x_54:
[----:B0-----:R-:W-:Y:S01]  /*2c90*/  IADD3 R22, P5, R28, R19, RZ ;  /* 0x000000131c167210 */ /* 0x001fe20007fbe0ff */
[----:B----45:R-:W-:Y:S01]  /*2ca0*/  FMUL R21, R69, R14 ;  /* 0x0000000e45157220 */ /* 0x030fe20000400000 */
        /* <DEDUP_REMOVED lines=11> */
.L_x_57:
[----:B------:R-:W-:Y:S05]  /*2d60*/  BSYNC B1 ;  /* 0x0000000000017941 */ /* 0x000fea0003800000 */
.L_x_56:
[----:B0----5:R-:W-:Y:S01]  /*2d70*/  FMUL R22, R69, R14 ;  /* 0x0000000e45167220 */ /* 0x021fe20000400000 */
[----:B-1----:R-:W-:Y:S01]  /*2d80*/  IMAD.X R37, R57, 0x1, R5, P5 ;  /* 0x0000000139257824 */ /* 0x002fe200028e0605 */
[----:B------:R-:W-:Y:S01]  /*2d90*/  ISETP.GT.AND P3, PT, R68, RZ, P2 ;  /* 0x000000ff4400720c */ /* 0x000fe20001764270 */
[----:B------:R-:W-:Y:S01]  /*2da0*/  BSSY B1, `(.L_x_58) ;  /* 0x0000008000017945 */ /* 0x000fe20003800000 */
[----:B------:R-:W-:Y:S01]  /*2db0*/  FFMA R39, R39, R13, R22 ;  /* 0x0000000d27277223 */ /* 0x000fe20000000016 */
[----:B------:R-:W-:Y:S02]  /*2dc0*/  IADD3 R22, P6, R24, UR10, RZ ;  /* 0x0000000a18167c10 */ /* 0x000fe4000ffde0ff */
[----:B----4-:R-:W-:Y:S02]  /*2dd0*/  IADD3 R28, P5, R26, R20, RZ ;  /* 0x000000141a1c7210 */ /* 0x010fe40007fbe0ff */
[----:B------:R0:W-:Y:S01]  /*2de0*/  @P1 STG.E desc[UR16][R36.64], R39 ;  /* 0x0000002724001986 */ /* 0x0001e2000c101910 */
[----:B------:R-:W-:-:S05]  /*2df0*/  IADD3.X R23, R25, UR11, RZ, P6, !PT ;  /* 0x0000000b19177c10 */ /* 0x000fca000b7fe4ff */
[----:B------:R-:W-:Y:S05]  /*2e00*/  @!P3 BRA `(.L_x_59) ;  /* 0x000000000004b947 */ /* 0x000fea0003800000 */
[----:B------:R1:W5:Y:S02]  /*2e10*/  LDG.E.LTC128B R69, desc[UR16][R22.64] ;  /* 0x0000001016457981 */ /* 0x000364000c1e1920 */
.L_x_59:
[----:B------:R-:W-:Y:S05]  /*2e20*/  BSYNC B1 ;  /* 0x0000000000017941 */ /* 0x000fea0003800000 */
.L_x_58:
[----:B------:R-:W-:Y:S01]  /*2e30*/  ISETP.GT.AND P1, PT, R4, 0x21, PT ;  /* 0x000000210400780c */ /* 0x000fe20003f24270 */
[----:B------:R-:W-:Y:S02]  /*2e40*/  IMAD.X R29, R27, 0x1, R6, P5 ;  /* 0x000000011b1d7824 */ /* 0x000fe400028e0606 */
[----:B-----5:R-:W-:Y:S01]  /*2e50*/  FMUL R21, R69, R14 ;  /* 0x0000000e45157220 */ /* 0x020fe20000400000 */
[----:B------:R-:W-:Y:S01]  /*2e60*/  BSSY B1, `(.L_x_60) ;  /* 0x0000009000017945 */ /* 0x000fe20003800000 */
[----:B------:R-:W-:Y:S02]  /*2e70*/  ISETP.GT.AND P5, PT, R68, RZ, P1 ;  /* 0x000000ff4400720c */ /* 0x000fe40000fa4270 */
[----:B------:R-:W-:Y:S01]  /*2e80*/  FFMA R21, R40, R13, R21 ;  /* 0x0000000d28157223 */ /* 0x000fe20000000015 */
[----:B0-----:R-:W-:-:S04]  /*2e90*/  IADD3 R36, P6, R34, R20, RZ ;  /* 0x0000001422247210 */ /* 0x001fc80007fde0ff */
[----:B------:R0:W-:Y:S01]  /*2ea0*/  @P3 STG.E desc[UR16][R28.64], R21 ;  /* 0x000000151c003986 */ /* 0x0001e2000c101910 */
[----:B------:R-:W-:-:S04]  /*2eb0*/  IADD3 R30, P3, R32, UR10, RZ ;  /* 0x0000000a201e7c10 */ /* 0x000fc8000ff7e0ff */
[----:B------:R-:W-:Y:S01]  /*2ec0*/  IADD3.X R31, R33, UR11, RZ, P3, !PT ;  /* 0x0000000b211f7c10 */ /* 0x000fe20009ffe4ff */
[----:B------:R-:W-:Y:S08]  /*2ed0*/  @!P5 BRA `(.L_x_61) ;  /* 0x000000000004d947 */ /* 0x000ff00003800000 */
[----:B------:R4:W5:Y:S02]  /*2ee0*/  LDG.E.LTC128B R69, desc[UR16][R30.64] ;  /* 0x000000101e457981 */ /* 0x000964000c1e1920 */
.L_x_61:
[----:B------:R-:W-:Y:S05]  /*2ef0*/  BSYNC B1 ;  /* 0x0000000000017941 */ /* 0x000fea0003800000 */
.L_x_60:
[----:B-----5:R-:W-:Y:S01]  /*2f00*/  FMUL R38, R69, R14 ;  /* 0x0000000e45267220 */ /* 0x020fe20000400000 */
[----:B------:R-:W-:Y:S01]  /*2f10*/  IMAD.X R37, R35, 0x1, R6, P6 ;  /* 0x0000000123257824 */ /* 0x000fe200030e0606 */
[----:B------:R-:W-:Y:S01]  /*2f20*/  ISETP.GT.AND P3, PT, R68, 0x8, P2 ;  /* 0x000000084400780c */ /* 0x000fe20001764270 */
[----:B------:R-:W-:Y:S01]  /*2f30*/  BSSY B1, `(.L_x_62) ;  /* 0x0000007000017945 */ /* 0x000fe20003800000 */
[----:B------:R-:W-:Y:S01]  /*2f40*/  FFMA R41, R41, R13, R38 ;  /* 0x0000000d29297223 */ /* 0x000fe20000000026 */
[----:B--2---:R-:W-:-:S04]  /*2f50*/  IADD3 R24, P2, R24, UR8, RZ ;  /* 0x0000000818187c10 */ /* 0x004fc8000ff5e0ff */
[----:B------:R2:W-:Y:S01]  /*2f60*/  @P5 STG.E desc[UR16][R36.64], R41 ;  /* 0x0000002924005986 */ /* 0x0005e2000c101910 */
[----:B------:R-:W-:-:S05]  /*2f70*/  IADD3.X R25, R25, UR9, RZ, P2, !PT ;  /* 0x0000000919197c10 */ /* 0x000fca00097fe4ff */
[----:B------:R-:W-:Y:S05]  /*2f80*/  @!P3 BRA `(.L_x_63) ;  /* 0x000000000004b947 */ /* 0x000fea0003800000 */
[----:B------:R0:W5:Y:S02]  /*2f90*/  LDG.E.LTC128B R69, desc[UR16][R24.64] ;  /* 0x0000001018457981 */ /* 0x000164000c1e1920 */
.L_x_63:
[----:B------:R-:W-:Y:S05]  /*2fa0*/  BSYNC B1 ;  /* 0x0000000000017941 */ /* 0x000fea0003800000 */
.L_x_62:
[----:B0-----:R-:W-:Y:S01]  /*2fb0*/  IADD3 R24, P5, R26, R19, RZ ;  /* 0x000000131a187210 */ /* 0x001fe20007fbe0ff */
[----:B-----5:R-:W-:Y:S01]  /*2fc0*/  FMUL R21, R69, R14 ;  /* 0x0000000e45157220 */ /* 0x020fe20000400000 */
        /* <DEDUP_REMOVED lines=11> */
.L_x_65:
[----:B------:R-:W-:Y:S05]  /*3080*/  BSYNC B1 ;  /* 0x0000000000017941 */ /* 0x000fea0003800000 */
.L_x_64:
        /* <DEDUP_REMOVED lines=11> */
.L_x_67:
[----:B------:R-:W-:Y:S05]  /*3140*/  BSYNC B1 ;  /* 0x0000000000017941 */ /* 0x000fea0003800000 */
.L_x_66:
        /* <DEDUP_REMOVED lines=8> */
[----:B------:R-:W-:-:S04]  /*31d0*/  IADD3 R32, P6, R30, UR10, RZ ;  /* 0x0000000a1e207c10 */ /* 0x000fc8000ffde0ff */
[----:B------:R-:W-:Y:S01]  /*31e0*/  IADD3.X R33, R31, UR11, RZ, P6, !PT ;  /* 0x0000000b1f217c10 */ /* 0x000fe2000b7fe4ff */
[----:B------:R-:W-:Y:S08]  /*31f0*/  @!P3 BRA `(.L_x_69) ;  /* 0x000000000004b947 */ /* 0x000ff00003800000 */
[----:B------:R0:W5:Y:S02]  /*3200*/  LDG.E.LTC128B R69, desc[UR16][R32.64] ;  /* 0x0000001020457981 */ /* 0x000164000c1e1920 */
.L_x_69:
[----:B------:R-:W-:Y:S05]  /*3210*/  BSYNC B1 ;  /* 0x0000000000017941 */ /* 0x000fea0003800000 */
.L_x_68:
[----:B0----5:R-:W-:Y:S01]  /*3220*/  FMUL R38, R69, R14 ;  /* 0x0000000e45267220 */ /* 0x021fe20000400000 */
        /* <DEDUP_REMOVED lines=9> */
.L_x_71:
[----:B------:R-:W-:Y:S05]  /*32c0*/  BSYNC B1 ;  /* 0x0000000000017941 */ /* 0x000fea0003800000 */
.L_x_70:
[----:B-1----:R-:W-:Y:S01]  /*32d0*/  IADD3 R22, P5, R28, R19, RZ ;  /* 0x000000131c167210 */ /* 0x002fe20007fbe0ff */
        /* <DEDUP_REMOVED lines=12> */
.L_x_73:
[----:B------:R-:W-:Y:S05]  /*33a0*/  BSYNC B1 ;  /* 0x0000000000017941 */ /* 0x000fea0003800000 */
.L_x_72:
[----:B-1---5:R-:W-:Y:S01]  /*33b0*/  FMUL R22, R69, R14 ;  /* 0x0000000e45167220 */ /* 0x022fe20000400000 */
[----:B------:R-:W-:Y:S01]  /*33c0*/  IMAD.X R39, R37, 0x1, R5, P5 ;  /* 0x0000000125277824 */ /* 0x000fe200028e0605 */
[----:B------:R-:W-:Y:S01]  /*33d0*/  ISETP.GT.AND P6, PT, R68, RZ, P3 ;  /* 0x000000ff4400720c */ /* 0x000fe20001fc4270 */
[----:B------:R-:W-:Y:S01]  /*33e0*/  BSSY B1, `(.L_x_74) ;  /* 0x0000008000017945 */ /* 0x000fe20003800000 */
[----:B------:R-:W-:Y:S01]  /*33f0*/  FFMA R47, R47, R13, R22 ;  /* 0x0000000d2f2f7223 */ /* 0x000fe20000000016 */
[----:B------:R-:W-:Y:S02]  /*3400*/  IADD3 R22, P2, R24, UR10, RZ ;  /* 0x0000000a18167c10 */ /* 0x000fe4000ff5e0ff */
[----:B0-----:R-:W-:Y:S02]  /*3410*/  IADD3 R28, P5, R26, R20, RZ ;  /* 0x000000141a1c7210 */ /* 0x001fe40007fbe0ff */
[----:B------:R0:W-:Y:S01]  /*3420*/  @P1 STG.E desc[UR16][R38.64], R47 ;  /* 0x0000002f26001986 */ /* 0x0001e2000c101910 */
[----:B------:R-:W-:-:S05]  /*3430*/  IADD3.X R23, R25, UR11, RZ, P2, !PT ;  /* 0x0000000b19177c10 */ /* 0x000fca00097fe4ff */
[----:B------:R-:W-:Y:S05]  /*3440*/  @!P6 BRA `(.L_x_75) ;  /* 0x000000000004e947 */ /* 0x000fea0003800000 */
[----:B------:R1:W5:Y:S02]  /*3450*/  LDG.E.LTC128B R69, desc[UR16][R22.64] ;  /* 0x0000001016457981 */ /* 0x000364000c1e1920 */
.L_x_75:
[----:B------:R-:W-:Y:S05]  /*3460*/  BSYNC B1 ;  /* 0x0000000000017941 */ /* 0x000fea0003800000 */
.L_x_74:
[----:B------:R-:W-:Y:S01]  /*3470*/  ISETP.GT.AND P2, PT, R4, 0x31, PT ;  /* 0x000000310400780c */ /* 0x000fe20003f44270 */
[----:B-----5:R-:W-:Y:S01]  /*3480*/  FMUL R21, R69, R14 ;  /* 0x0000000e45157220 */ /* 0x020fe20000400000 */
[----:B------:R-:W-:Y:S01]  /*3490*/  IMAD.X R29, R27, 0x1, R6, P5 ;  /* 0x000000011b1d7824 */ /* 0x000fe200028e0606 */
[----:B------:R-:W-:Y:S01]  /*34a0*/  BSSY B1, `(.L_x_76) ;  /* 0x0000009000017945 */ /* 0x000fe20003800000 */
[----:B------:R-:W-:Y:S01]  /*34b0*/  ISETP.GT.AND P1, PT, R68, RZ, P2 ;  /* 0x000000ff4400720c */ /* 0x000fe20001724270 */
[----:B------:R-:W-:Y:S01]  /*34c0*/  FFMA R21, R48, R13, R21 ;  /* 0x0000000d30157223 */ /* 0x000fe20000000015 */
[----:B--2---:R-:W-:-:S04]  /*34d0*/  IADD3 R36, P5, R34, R20, RZ ;  /* 0x0000001422247210 */ /* 0x004fc80007fbe0ff */
[----:B------:R2:W-:Y:S01]  /*34e0*/  @P6 STG.E desc[UR16][R28.64], R21 ;  /* 0x000000151c006986 */ /* 0x0005e2000c101910 */
[----:B----4-:R-:W-:-:S04]  /*34f0*/  IADD3 R30, P6, R32, UR10, RZ ;  /* 0x0000000a201e7c10 */ /* 0x010fc8000ffde0ff */
[----:B------:R-:W-:Y:S02]  /*3500*/  IADD3.X R31, R33, UR11, RZ, P6, !PT ;  /* 0x0000000b211f7c10 */ /* 0x000fe4000b7fe4ff */
[----:B------:R-:W-:Y:S07]  /*3510*/  @!P1 BRA `(.L_x_77) ;  /* 0x0000000000049947 */ /* 0x000fee0003800000 */
[----:B------:R4:W5:Y:S02]  /*3520*/  LDG.E.LTC128B R69, desc[UR16][R30.64] ;  /* 0x000000101e457981 */ /* 0x000964000c1e1920 */
.L_x_77:
[----:B------:R-:W-:Y:S05]  /*3530*/  BSYNC B1 ;  /* 0x0000000000017941 */ /* 0x000fea0003800000 */
.L_x_76:
[----:B0----5:R-:W-:Y:S01]  /*3540*/  FMUL R38, R69, R14 ;  /* 0x0000000e45267220 */ /* 0x021fe20000400000 */
        /* <DEDUP_REMOVED lines=9> */
.L_x_79:
[----:B------:R-:W-:Y:S05]  /*35e0*/  BSYNC B1 ;  /* 0x0000000000017941 */ /* 0x000fea0003800000 */
.L_x_78:
        /* <DEDUP_REMOVED lines=13> */
.L_x_81:
[----:B------:R-:W-:Y:S05]  /*36c0*/  BSYNC B1 ;  /* 0x0000000000017941 */ /* 0x000fea0003800000 */
.L_x_80:
[----:B0----5:R-:W-:Y:S01]  /*36d0*/  FMUL R24, R69, R14 ;  /* 0x0000000e45187220 */ /* 0x021fe20000400000 */
[----:B------:R-:W-:Y:S01]  /*36e0*/  IMAD.X R39, R35, 0x1, R5, P5 ;  /* 0x0000000123277824 */ /* 0x000fe200028e0605 */
[----:B------:R-:W-:Y:S01]  /*36f0*/  ISETP.GT.AND P6, PT, R68, RZ, P1 ;  /* 0x000000ff4400720c */ /* 0x000fe20000fc4270 */
[----:B------:R-:W-:Y:S01]  /*3700*/  BSSY B1, `(.L_x_82) ;  /* 0x0000008000017945 */ /* 0x000fe20003800000 */
[----:B------:R-:W-:Y:S01]  /*3710*/  FFMA R51, R51, R13, R24 ;  /* 0x0000000d33337223 */ /* 0x000fe20000000018 */
[----:B--2---:R-:W-:-:S04]  /*3720*/  IADD3 R26, P3, R28, R20, RZ ;  /* 0x000000141c1a7210 */ /* 0x004fc80007f7e0ff */
[----:B------:R0:W-:Y:S06]  /*3730*/  @P2 STG.E desc[UR16][R38.64], R51 ;  /* 0x0000003326002986 */ /* 0x0001ec000c101910 */
[----:B------:R-:W-:Y:S05]  /*3740*/  @!P6 BRA `(.L_x_83) ;  /* 0x00000000000ce947 */ /* 0x000fea0003800000 */
[----:B------:R-:W-:-:S04]  /*3750*/  IADD3 R24, P2, R22, UR10, RZ ;  /* 0x0000000a16187c10 */ /* 0x000fc8000ff5e0ff */
[----:B------:R-:W-:-:S05]  /*3760*/  IADD3.X R25, R23, UR11, RZ, P2, !PT ;  /* 0x0000000b17197c10 */ /* 0x000fca00097fe4ff */
[----:B------:R2:W5:Y:S04]  /*3770*/  LDG.E.LTC128B R69, desc[UR16][R24.64] ;  /* 0x0000001018457981 */ /* 0x000568000c1e1920 */
.L_x_83:
[----:B------:R-:W-:Y:S05]  /*3780*/  BSYNC B1 ;  /* 0x0000000000017941 */ /* 0x000fea0003800000 */
.L_x_82:
[----:B------:R-:W-:Y:S01]  /*3790*/  ISETP.GT.AND P2, PT, R4, 0x39, PT ;  /* 0x000000390400780c */ /* 0x000fe20003f44270 */
[----:B-----5:R-:W-:Y:S01]  /*37a0*/  FMUL R21, R69, R14 ;  /* 0x0000000e45157220 */ /* 0x020fe20000400000 */
[----:B------:R-:W-:Y:S01]  /*37b0*/  IMAD.X R27, R29, 0x1, R6, P3 ;  /* 0x000000011d1b7824 */ /* 0x000fe200018e0606 */
[----:B--2---:R-:W-:Y:S01]  /*37c0*/  IADD3 R24, P3, R36, R20, RZ ;  /* 0x0000001424187210 */ /* 0x004fe20007f7e0ff */
[----:B------:R-:W-:Y:S01]  /*37d0*/  BSSY B1, `(.L_x_84) ;  /* 0x0000008000017945 */ /* 0x000fe20003800000 */
[----:B------:R-:W-:Y:S01]  /*37e0*/  ISETP.GT.AND P5, PT, R68, RZ, P2 ;  /* 0x000000ff4400720c */ /* 0x000fe200017a4270 */
[----:B------:R-:W-:-:S05]  /*37f0*/  FFMA R25, R52, R13, R21 ;  /* 0x0000000d34197223 */ /* 0x000fca0000000015 */
[----:B------:R2:W-:Y:S01]  /*3800*/  @P6 STG.E desc[UR16][R26.64], R25 ;  /* 0x000000191a006986 */ /* 0x0005e2000c101910 */
[----:B------:R-:W-:-:S04]  /*3810*/  IADD3 R20, P6, R30, UR10, RZ ;  /* 0x0000000a1e147c10 */ /* 0x000fc8000ffde0ff */
[----:B------:R-:W-:Y:S02]  /*3820*/  IADD3.X R21, R31, UR11, RZ, P6, !PT ;  /* 0x0000000b1f157c10 */ /* 0x000fe4000b7fe4ff */
[----:B------:R-:W-:Y:S07]  /*3830*/  @!P5 BRA `(.L_x_85) ;  /* 0x000000000004d947 */ /* 0x000fee0003800000 */
[----:B------:R0:W5:Y:S02]  /*3840*/  LDG.E.LTC128B R69, desc[UR16][R20.64] ;  /* 0x0000001014457981 */ /* 0x000164000c1e1920 */
.L_x_85:
[----:B------:R-:W-:Y:S05]  /*3850*/  BSYNC B1 ;  /* 0x0000000000017941 */ /* 0x000fea0003800000 */
.L_x_84:
[----:B-----5:R-:W-:Y:S01]  /*3860*/  FMUL R4, R69, R14 ;  /* 0x0000000e45047220 */ /* 0x020fe20000400000 */
[----:B--2---:R-:W-:Y:S01]  /*3870*/  IMAD.X R25, R37, 0x1, R6, P3 ;  /* 0x0000000125197824 */ /* 0x004fe200018e0606 */
[----:B------:R-:W-:Y:S01]  /*3880*/  ISETP.GT.AND P1, PT, R68, 0x8, P1 ;  /* 0x000000084400780c */ /* 0x000fe20000f24270 */
[----:B------:R-:W-:Y:S01]  /*3890*/  BSSY B1, `(.L_x_86) ;  /* 0x0000008000017945 */ /* 0x000fe20003800000 */
[----:B------:R-:W-:Y:S01]  /*38a0*/  FFMA R53, R53, R13, R4 ;  /* 0x0000000d35357223 */ /* 0x000fe20000000004 */
[----:B0-----:R-:W-:Y:S02]  /*38b0*/  IADD3 R20, P3, R22, UR8, RZ ;  /* 0x0000000816147c10 */ /* 0x001fe4000ff7e0ff */
[----:B------:R-:W-:Y:S02]  /*38c0*/  IADD3 R26, P6, R28, R19, RZ ;  /* 0x000000131c1a7210 */ /* 0x000fe40007fde0ff */
[----:B------:R0:W-:Y:S01]  /*38d0*/  @P5 STG.E desc[UR16][R24.64], R53 ;  /* 0x0000003518005986 */ /* 0x0001e2000c101910 */
[----:B------:R-:W-:-:S05]  /*38e0*/  IADD3.X R21, R23, UR9, RZ, P3, !PT ;  /* 0x0000000917157c10 */ /* 0x000fca0009ffe4ff */
[----:B------:R-:W-:Y:S05]  /*38f0*/  @!P1 BRA `(.L_x_87) ;  /* 0x0000000000049947 */ /* 0x000fea0003800000 */
[----:B------:R2:W5:Y:S02]  /*3900*/  LDG.E.LTC128B R69, desc[UR16][R20.64] ;  /* 0x0000001014457981 */ /* 0x000564000c1e1920 */
.L_x_87:
[----:B------:R-:W-:Y:S05]  /*3910*/  BSYNC B1 ;  /* 0x0000000000017941 */ /* 0x000fea0003800000 */
.L_x_86:
[----:B------:R-:W-:Y:S01]  /*3920*/  ISETP.GT.AND P2, PT, R68, 0x8, P2 ;  /* 0x000000084400780c */ /* 0x000fe20001744270 */
[----:B--2--5:R-:W-:Y:S01]  /*3930*/  FMUL R21, R69, R14 ;  /* 0x0000000e45157220 */ /* 0x024fe20000400000 */
[----:B------:R-:W-:Y:S01]  /*3940*/  IMAD.X R27, R29, 0x1, R5, P6 ;  /* 0x000000011d1b7824 */ /* 0x000fe200030e0605 */
[----:B------:R-:W-:Y:S02]  /*3950*/  BSSY B1, `(.L_x_88) ;  /* 0x0000007000017945 */ /* 0x000fe40003800000 */
[----:B-1----:R-:W-:-:S05]  /*3960*/  FFMA R23, R54, R13, R21 ;  /* 0x0000000d36177223 */ /* 0x002fca0000000015 */
[----:B------:R1:W-:Y:S01]  /*3970*/  @P1 STG.E desc[UR16][R26.64], R23 ;  /* 0x000000171a001986 */ /* 0x0003e2000c101910 */
[----:B------:R-:W-:-:S04]  /*3980*/  IADD3 R20, P1, R30, UR8, RZ ;  /* 0x000000081e147c10 */ /* 0x000fc8000ff3e0ff */
[----:B------:R-:W-:Y:S01]  /*3990*/  IADD3.X R21, R31, UR9, RZ, P1, !PT ;  /* 0x000000091f157c10 */ /* 0x000fe20008ffe4ff */
[----:B------:R-:W-:Y:S08]  /*39a0*/  @!P2 BRA `(.L_x_89) ;  /* 0x000000000004a947 */ /* 0x000ff00003800000 */
[----:B------:R2:W5:Y:S02]  /*39b0*/  LDG.E.LTC128B R69, desc[UR16][R20.64] ;  /* 0x0000001014457981 */ /* 0x000564000c1e1920 */
.L_x_89:
[----:B------:R-:W-:Y:S05]  /*39c0*/  BSYNC B1 ;  /* 0x0000000000017941 */ /* 0x000fea0003800000 */
.L_x_88:
[----:B------:R-:W-:Y:S05]  /*39d0*/  @!P2 BRA `(.L_x_90) ;  /* 0x0000000800d4a947 */ /* 0x000fea0003800000 */
[----:B------:R-:W-:Y:S01]  /*39e0*/  IADD3 R4, P1, R36, R19, RZ ;  /* 0x0000001324047210 */ /* 0x000fe20007f3e0ff */
[----:B-----5:R-:W-:-:S04]  /*39f0*/  FMUL R6, R69, R14 ;  /* 0x0000000e45067220 */ /* 0x020fc80000400000 */
[----:B------:R-:W-:Y:S02]  /*3a00*/  IMAD.X R5, R37, 0x1, R5, P1 ;  /* 0x0000000125057824 */ /* 0x000fe400008e0605 */
[----:B------:R-:W-:-:S05]  /*3a10*/  FFMA R55, R55, R13, R6 ;  /* 0x0000000d37377223 */ /* 0x000fca0000000006 */
[----:B------:R0:W-:Y:S01]  /*3a20*/  STG.E desc[UR16][R4.64], R55 ;  /* 0x0000003704007986 */ /* 0x0001e2000c101910 */
[----:B------:R-:W-:Y:S05]  /*3a30*/  BRA `(.L_x_90) ;  /* 0x0000000800bc7947 */ /* 0x000fea0003800000 */
.L_x_31:
[----:B------:R-:W-:Y:S01]  /*3a40*/  ISETP.GT.AND P2, PT, R4, 0x1, PT ;  /* 0x000000010400780c */ /* 0x000fe20003f44270 */
[----:B------:R-:W-:Y:S01]  /*3a50*/  ULDC.64 UR8, c[0x0][0x6c0] ;  /* 0x0001b00000087ab9 */ /* 0x000fe20000000a00 */
[-C--:B--2---:R-:W-:Y:S01]  /*3a60*/  FMUL R5, R24, R13.reuse ;  /* 0x0000000d18057220 */ /* 0x084fe20000400000 */
[----:B------:R-:W-:Y:S01]  /*3a70*/  LEA R20, P6, R70, UR8, 0x2 ;  /* 0x0000000846147c11 */ /* 0x000fe2000f8c10ff */
[-C--:B------:R-:W-:Y:S01]  /*3a80*/  FMUL R19, R25, R13.reuse ;  /* 0x0000000d19137220 */ /* 0x080fe20000400000 */
[----:B------:R-:W-:Y:S01]  /*3a90*/  ISETP.GT.AND P3, PT, R68, RZ, P2 ;  /* 0x000000ff4400720c */ /* 0x000fe20001764270 */
[----:B------:R-:W-:Y:S01]  /*3aa0*/  IMAD.SHL.U32 R61, R74, 0x20, RZ ;  /* 0x000000204a3d7824 */ /* 0x000fe200078e00ff */
[----:B------:R-:W-:Y:S01]  /*3ab0*/  LEA.HI.X R21, R70, UR9, R59, 0x2, P6 ;  /* 0x0000000946157c11 */ /* 0x000fe2000b0f143b */
[-C--:B------:R-:W-:Y:S01]  /*3ac0*/  FMUL R57, R26, R13.reuse ;  /* 0x0000000d1a397220 */ /* 0x080fe20000400000 */
[-C--:B------:R-:W-:Y:S01]  /*3ad0*/  LEA R22, P6, R74, R20.reuse, 0x2 ;  /* 0x000000144a167211 */ /* 0x080fe200078c10ff */
[----:B------:R-:W-:Y:S01]  /*3ae0*/  FMUL R59, R27, R13 ;  /* 0x0000000d1b3b7220 */ /* 0x000fe20000400000 */
[----:B------:R-:W-:Y:S01]  /*3af0*/  ISETP.GT.AND P1, PT, R68, 0x8, P1 ;  /* 0x000000084400780c */ /* 0x000fe20000f24270 */
[----:B------:R0:W-:Y:S01]  /*3b00*/  @P5 STG.E desc[UR16][R20.64], R5 ;  /* 0x0000000514005986 */ /* 0x0001e2000c101910 */
[--C-:B------:R-:W-:Y:S01]  /*3b10*/  LEA.HI.X R23, R74, R21, R75.reuse, 0x2, P6 ;  /* 0x000000154a177211 */ /* 0x100fe200030f144b */
[-C--:B------:R-:W-:Y:S01]  /*3b20*/  FMUL R29, R29, R13.reuse ;  /* 0x0000000d1d1d7220 */ /* 0x080fe20000400000 */
[----:B------:R-:W-:Y:S01]  /*3b30*/  ISETP.GT.AND P2, PT, R68, 0x8, P2 ;  /* 0x000000084400780c */ /* 0x000fe20001744270 */
[-C--:B------:R-:W-:Y:S01]  /*3b40*/  FMUL R33, R33, R13.reuse ;  /* 0x0000000d21217220 */ /* 0x080fe20000400000 */
[----:B------:R-:W-:Y:S01]  /*3b50*/  SHF.L.U64.HI R75, R74, 0x5, R75 ;  /* 0x000000054a4b7819 */ /* 0x000fe2000001024b */
[----:B------:R1:W-:Y:S01]  /*3b60*/  @P3 STG.E desc[UR16][R22.64], R19 ;  /* 0x0000001316003986 */ /* 0x0003e2000c101910 */
[----:B------:R-:W-:Y:S01]  /*3b70*/  ISETP.GT.AND P3, PT, R4, 0x8, PT ;  /* 0x000000080400780c */ /* 0x000fe20003f64270 */
[-C--:B------:R-:W-:Y:S01]  /*3b80*/  FMUL R35, R35, R13.reuse ;  /* 0x0000000d23237220 */ /* 0x080fe20000400000 */
[----:B------:R-:W-:Y:S01]  /*3b90*/  IADD3 R24, P5, R61, R20, RZ ;  /* 0x000000143d187210 */ /* 0x000fe20007fbe0ff */
[-C--:B------:R-:W-:Y:S01]  /*3ba0*/  FMUL R37, R37, R13.reuse ;  /* 0x0000000d25257220 */ /* 0x080fe20000400000 */
[----:B------:R-:W-:Y:S01]  /*3bb0*/  ISETP.GT.AND P6, PT, R68, RZ, P3 ;  /* 0x000000ff4400720c */ /* 0x000fe20001fc4270 */
[----:B------:R2:W-:Y:S01]  /*3bc0*/  @P1 STG.E desc[UR16][R20.64+0x20], R57 ;  /* 0x0000203914001986 */ /* 0x0005e2000c101910 */
[----:B------:R-:W-:Y:S01]  /*3bd0*/  ISETP.GT.AND P1, PT, R4, 0x9, PT ;  /* 0x000000090400780c */ /* 0x000fe20003f24270 */
[-C--:B0-----:R-:W-:Y:S01]  /*3be0*/  FMUL R5, R28, R13.reuse ;  /* 0x0000000d1c057220 */ /* 0x081fe20000400000 */
[----:B------:R-:W-:Y:S01]  /*3bf0*/  IMAD.X R25, R75, 0x1, R21, P5 ;  /* 0x000000014b197824 */ /* 0x000fe200028e0615 */
[----:B------:R0:W-:Y:S01]  /*3c00*/  @P2 STG.E desc[UR16][R22.64+0x20], R59 ;  /* 0x0000203b16002986 */ /* 0x0001e2000c101910 */
[C---:B------:R-:W-:Y:S01]  /*3c10*/  ISETP.GT.AND P2, PT, R68.reuse, RZ, P1 ;  /* 0x000000ff4400720c */ /* 0x040fe20000f44270 */
[-C--:B-1----:R-:W-:Y:S01]  /*3c20*/  FMUL R19, R31, R13.reuse ;  /* 0x0000000d1f137220 */ /* 0x082fe20000400000 */
[----:B------:R-:W-:Y:S01]  /*3c30*/  IADD3 R26, P5, R61, R22, RZ ;  /* 0x000000163d1a7210 */ /* 0x000fe20007fbe0ff */
[-C--:B------:R-:W-:Y:S01]  /*3c40*/  FMUL R39, R39, R13.reuse ;  /* 0x0000000d27277220 */ /* 0x080fe20000400000 */
[C---:B------:R-:W-:Y:S01]  /*3c50*/  ISETP.GT.AND P3, PT, R68.reuse, 0x8, P3 ;  /* 0x000000084400780c */ /* 0x040fe20001f64270 */
[----:B------:R-:W-:Y:S01]  /*3c60*/  FMUL R41, R41, R13 ;  /* 0x0000000d29297220 */ /* 0x000fe20000400000 */
[----:B------:R-:W-:Y:S01]  /*3c70*/  ISETP.GT.AND P1, PT, R68, 0x8, P1 ;  /* 0x000000084400780c */ /* 0x000fe20000f24270 */
[----:B------:R1:W-:Y:S01]  /*3c80*/  @P6 STG.E desc[UR16][R24.64], R5 ;  /* 0x0000000518006986 */ /* 0x0003e2000c101910 */
[----:B------:R-:W-:Y:S01]  /*3c90*/  IADD3 R63, P6, R61, 0x20, RZ ;  /* 0x000000203d3f7810 */ /* 0x000fe20007fde0ff */
[----:B------:R-:W-:-:S02]  /*3ca0*/  IMAD.X R27, R75, 0x1, R23, P5 ;  /* 0x000000014b1b7824 */ /* 0x000fc400028e0617 */
[-C--:B--2---:R-:W-:Y:S01]  /*3cb0*/  FMUL R57, R32, R13.reuse ;  /* 0x0000000d20397220 */ /* 0x084fe20000400000 */
[-C--:B------:R-:W-:Y:S01]  /*3cc0*/  FMUL R43, R43, R13.reuse ;  /* 0x0000000d2b2b7220 */ /* 0x080fe20000400000 */
[----:B------:R-:W-:Y:S01]  /*3cd0*/  IADD3 R20, P5, R63, R20, RZ ;  /* 0x000000143f147210 */ /* 0x000fe20007fbe0ff */
[----:B0-----:R-:W-:Y:S01]  /*3ce0*/  IMAD.X R59, RZ, RZ, R75, P6 ;  /* 0x000000ffff3b7224 */ /* 0x001fe200030e064b */
[----:B------:R0:W-:Y:S01]  /*3cf0*/  @P2 STG.E desc[UR16][R26.64], R29 ;  /* 0x0000001d1a002986 */ /* 0x0001e2000c101910 */
[----:B------:R-:W-:Y:S01]  /*3d00*/  ISETP.GT.AND P2, PT, R4, 0x10, PT ;  /* 0x000000100400780c */ /* 0x000fe20003f44270 */
[-C--:B------:R-:W-:Y:S01]  /*3d10*/  FMUL R45, R45, R13.reuse ;  /* 0x0000000d2d2d7220 */ /* 0x080fe20000400000 */
[----:B------:R-:W-:Y:S01]  /*3d20*/  IMAD.X R21, R59, 0x1, R21, P5 ;  /* 0x000000013b157824 */ /* 0x000fe200028e0615 */
[----:B------:R-:W-:Y:S01]  /*3d30*/  IADD3 R22, P5, R63, R22, RZ ;  /* 0x000000163f167210 */ /* 0x000fe20007fbe0ff */
[-C--:B-1----:R-:W-:Y:S01]  /*3d40*/  FMUL R5, R30, R13.reuse ;  /* 0x0000000d1e057220 */ /* 0x082fe20000400000 */
[----:B------:R-:W-:Y:S01]  /*3d50*/  IADD3 R28, P6, R61, R24, RZ ;  /* 0x000000183d1c7210 */ /* 0x000fe20007fde0ff */
[-C--:B------:R-:W-:Y:S01]  /*3d60*/  FMUL R47, R47, R13.reuse ;  /* 0x0000000d2f2f7220 */ /* 0x080fe20000400000 */
[-C--:B------:R-:W-:Y:S01]  /*3d70*/  FMUL R49, R49, R13.reuse ;  /* 0x0000000d31317220 */ /* 0x080fe20000400000 */
[----:B------:R-:W-:Y:S01]  /*3d80*/  IMAD.X R23, R59, 0x1, R23, P5 ;  /* 0x000000013b177824 */ /* 0x000fe200028e0617 */
[----:B------:R-:W-:Y:S01]  /*3d90*/  ISETP.GT.AND P5, PT, R68, RZ, P2 ;  /* 0x000000ff4400720c */ /* 0x000fe200017a4270 */
[----:B------:R1:W-:Y:S01]  /*3da0*/  @P3 STG.E desc[UR16][R20.64], R5 ;  /* 0x0000000514003986 */ /* 0x0003e2000c101910 */
[----:B------:R-:W-:Y:S01]  /*3db0*/  ISETP.GT.AND P3, PT, R4, 0x11, PT ;  /* 0x000000110400780c */ /* 0x000fe20003f64270 */
[----:B0-----:R-:W-:Y:S01]  /*3dc0*/  IMAD.X R29, R75, 0x1, R25, P6 ;  /* 0x000000014b1d7824 */ /* 0x001fe200030e0619 */
[----:B------:R-:W-:Y:S01]  /*3dd0*/  IADD3 R30, P6, R61, R26, RZ ;  /* 0x0000001a3d1e7210 */ /* 0x000fe20007fde0ff */
[----:B------:R0:W-:Y:S01]  /*3de0*/  @P1 STG.E desc[UR16][R22.64], R19 ;  /* 0x0000001316001986 */ /* 0x0001e2000c101910 */
[C---:B------:R-:W-:Y:S01]  /*3df0*/  ISETP.GT.AND P1, PT, R68.reuse, RZ, P3 ;  /* 0x000000ff4400720c */ /* 0x040fe20001f24270 */
[-C--:B------:R-:W-:Y:S01]  /*3e00*/  FMUL R51, R51, R13.reuse ;  /* 0x0000000d33337220 */ /* 0x080fe20000400000 */
[C---:B------:R-:W-:Y:S01]  /*3e10*/  ISETP.GT.AND P2, PT, R68.reuse, 0x8, P2 ;  /* 0x000000084400780c */ /* 0x040fe20001744270 */
[----:B------:R-:W-:Y:S01]  /*3e20*/  IMAD.X R31, R75, 0x1, R27, P6 ;  /* 0x000000014b1f7824 */ /* 0x000fe200030e061b */
[----:B------:R-:W-:Y:S01]  /*3e30*/  ISETP.GT.AND P3, PT, R68, 0x8, P3 ;  /* 0x000000084400780c */ /* 0x000fe20001f64270 */
[-C--:B------:R-:W-:Y:S01]  /*3e40*/  FMUL R53, R53, R13.reuse ;  /* 0x0000000d35357220 */ /* 0x080fe20000400000 */
[-C--:B------:R-:W-:Y:S01]  /*3e50*/  FMUL R55, R55, R13.reuse ;  /* 0x0000000d37377220 */ /* 0x080fe20000400000 */
[----:B------:R-:W-:Y:S01]  /*3e60*/  @P5 STG.E desc[UR16][R28.64], R57 ;  /* 0x000000391c005986 */ /* 0x000fe2000c101910 */
[----:B-1----:R-:W-:Y:S01]  /*3e70*/  IADD3 R20, P5, R63, R24, RZ ;  /* 0x000000183f147210 */ /* 0x002fe20007fbe0ff */
[-C--:B------:R-:W-:Y:S01]  /*3e80*/  FMUL R5, R34, R13.reuse ;  /* 0x0000000d22057220 */ /* 0x080fe20000400000 */
[----:B------:R-:W-:Y:S01]  /*3e90*/  IADD3 R24, P6, R61, R28, RZ ;  /* 0x0000001c3d187210 */ /* 0x000fe20007fde0ff */
[----:B0-----:R-:W-:-:S02]  /*3ea0*/  FMUL R19, R36, R13 ;  /* 0x0000000d24137220 */ /* 0x001fc40000400000 */
[----:B------:R-:W-:Y:S01]  /*3eb0*/  IMAD.X R21, R59, 0x1, R25, P5 ;  /* 0x000000013b157824 */ /* 0x000fe200028e0619 */
[----:B------:R-:W-:Y:S01]  /*3ec0*/  IADD3 R22, P5, R63, R26, RZ ;  /* 0x0000001a3f167210 */ /* 0x000fe20007fbe0ff */
[----:B------:R0:W-:Y:S01]  /*3ed0*/  @P1 STG.E desc[UR16][R30.64], R33 ;  /* 0x000000211e001986 */ /* 0x0001e2000c101910 */
[----:B------:R-:W-:Y:S01]  /*3ee0*/  ISETP.GT.AND P1, PT, R4, 0x18, PT ;  /* 0x000000180400780c */ /* 0x000fe20003f24270 */
[----:B------:R-:W-:Y:S01]  /*3ef0*/  IMAD.X R25, R75, 0x1, R29, P6 ;  /* 0x000000014b197824 */ /* 0x000fe200030e061d */
[----:B------:R-:W-:Y:S01]  /*3f00*/  IADD3 R26, P6, R61, R30, RZ ;  /* 0x0000001e3d1a7210 */ /* 0x000fe20007fde0ff */
[----:B------:R-:W-:Y:S01]  /*3f10*/  IMAD.X R23, R59, 0x1, R27, P5 ;  /* 0x000000013b177824 */ /* 0x000fe200028e061b */
[----:B------:R-:W-:Y:S01]  /*3f20*/  ISETP.GT.AND P5, PT, R68, RZ, P1 ;  /* 0x000000ff4400720c */ /* 0x000fe20000fa4270 */
[----:B------:R1:W-:Y:S01]  /*3f30*/  @P2 STG.E desc[UR16][R20.64], R5 ;  /* 0x0000000514002986 */ /* 0x0003e2000c101910 */
[----:B------:R-:W-:Y:S01]  /*3f40*/  ISETP.GT.AND P2, PT, R4, 0x19, PT ;  /* 0x000000190400780c */ /* 0x000fe20003f44270 */
[----:B------:R-:W-:Y:S01]  /*3f50*/  IMAD.X R27, R75, 0x1, R31, P6 ;  /* 0x000000014b1b7824 */ /* 0x000fe200030e061f */
[C---:B------:R-:W-:Y:S01]  /*3f60*/  ISETP.GT.AND P1, PT, R68.reuse, 0x8, P1 ;  /* 0x000000084400780c */ /* 0x040fe20000f24270 */
[----:B------:R2:W-:Y:S01]  /*3f70*/  @P3 STG.E desc[UR16][R22.64], R35 ;  /* 0x0000002316003986 */ /* 0x0005e2000c101910 */
[----:B------:R-:W-:Y:S01]  /*3f80*/  ISETP.GT.AND P3, PT, R68, RZ, P2 ;  /* 0x000000ff4400720c */ /* 0x000fe20001764270 */
[----:B0-----:R-:W-:Y:S01]  /*3f90*/  FMUL R33, R50, R13 ;  /* 0x0000000d32217220 */ /* 0x001fe20000400000 */
[----:B------:R-:W-:-:S05]  /*3fa0*/  ISETP.GT.AND P2, PT, R68, 0x8, P2 ;  /* 0x000000084400780c */ /* 0x000fca0001744270 */
[----:B------:R0:W-:Y:S01]  /*3fb0*/  @P5 STG.E desc[UR16][R24.64], R19 ;  /* 0x0000001318005986 */ /* 0x0001e2000c101910 */
[----:B-1----:R-:W-:Y:S01]  /*3fc0*/  IADD3 R20, P5, R63, R28, RZ ;  /* 0x0000001c3f147210 */ /* 0x002fe20007fbe0ff */
[----:B------:R-:W-:Y:S01]  /*3fd0*/  FMUL R5, R38, R13 ;  /* 0x0000000d26057220 */ /* 0x000fe20000400000 */
[----:B------:R-:W-:-:S03]  /*3fe0*/  IADD3 R28, P6, R61, R24, RZ ;  /* 0x000000183d1c7210 */ /* 0x000fc60007fde0ff */
[----:B------:R-:W-:Y:S01]  /*3ff0*/  IMAD.X R21, R59, 0x1, R29, P5 ;  /* 0x000000013b157824 */ /* 0x000fe200028e061d */
[----:B--2---:R-:W-:Y:S01]  /*4000*/  IADD3 R22, P5, R63, R30, RZ ;  /* 0x0000001e3f167210 */ /* 0x004fe20007fbe0ff */
[----:B------:R-:W-:Y:S01]  /*4010*/  @P3 STG.E desc[UR16][R26.64], R37 ;  /* 0x000000251a003986 */ /* 0x000fe2000c101910 */
[----:B------:R-:W-:Y:S01]  /*4020*/  ISETP.GT.AND P3, PT, R4, 0x20, PT ;  /* 0x000000200400780c */ /* 0x000fe20003f64270 */
[----:B------:R-:W-:Y:S01]  /*4030*/  IMAD.X R29, R75, 0x1, R25, P6 ;  /* 0x000000014b1d7824 */ /* 0x000fe200030e0619 */
[----:B------:R-:W-:Y:S01]  /*4040*/  IADD3 R30, P6, R61, R26, RZ ;  /* 0x0000001a3d1e7210 */ /* 0x000fe20007fde0ff */
[----:B------:R-:W-:Y:S01]  /*4050*/  IMAD.X R23, R59, 0x1, R31, P5 ;  /* 0x000000013b177824 */ /* 0x000fe200028e061f */
[----:B------:R-:W-:Y:S01]  /*4060*/  ISETP.GT.AND P5, PT, R68, RZ, P3 ;  /* 0x000000ff4400720c */ /* 0x000fe20001fa4270 */
[----:B------:R1:W-:Y:S01]  /*4070*/  @P1 STG.E desc[UR16][R20.64], R5 ;  /* 0x0000000514001986 */ /* 0x0003e2000c101910 */
[----:B------:R-:W-:Y:S01]  /*4080*/  ISETP.GT.AND P1, PT, R4, 0x21, PT ;  /* 0x000000210400780c */ /* 0x000fe20003f24270 */
[----:B0-----:R-:W-:Y:S01]  /*4090*/  FMUL R19, R40, R13 ;  /* 0x0000000d28137220 */ /* 0x001fe20000400000 */
[C---:B------:R-:W-:Y:S01]  /*40a0*/  ISETP.GT.AND P3, PT, R68.reuse, 0x8, P3 ;  /* 0x000000084400780c */ /* 0x040fe20001f64270 */
[----:B------:R0:W-:Y:S01]  /*40b0*/  @P2 STG.E desc[UR16][R22.64], R39 ;  /* 0x0000002716002986 */ /* 0x0001e2000c101910 */
[C---:B------:R-:W-:Y:S01]  /*40c0*/  ISETP.GT.AND P2, PT, R68.reuse, RZ, P1 ;  /* 0x000000ff4400720c */ /* 0x040fe20000f44270 */
[----:B------:R-:W-:Y:S01]  /*40d0*/  IMAD.X R31, R75, 0x1, R27, P6 ;  /* 0x000000014b1f7824 */ /* 0x000fe200030e061b */
[----:B------:R-:W-:-:S05]  /*40e0*/  ISETP.GT.AND P1, PT, R68, 0x8, P1 ;  /* 0x000000084400780c */ /* 0x000fca0000f24270 */
[----:B------:R2:W-:Y:S01]  /*40f0*/  @P5 STG.E desc[UR16][R28.64], R19 ;  /* 0x000000131c005986 */ /* 0x0005e2000c101910 */
[----:B-1----:R-:W-:Y:S01]  /*4100*/  IADD3 R20, P5, R63, R24, RZ ;  /* 0x000000183f147210 */ /* 0x002fe20007fbe0ff */
[----:B------:R-:W-:Y:S01]  /*4110*/  FMUL R5, R42, R13 ;  /* 0x0000000d2a057220 */ /* 0x000fe20000400000 */
[----:B------:R-:W-:-:S03]  /*4120*/  IADD3 R24, P6, R61, R28, RZ ;  /* 0x0000001c3d187210 */ /* 0x000fc60007fde0ff */
[----:B------:R-:W-:Y:S01]  /*4130*/  IMAD.X R21, R59, 0x1, R25, P5 ;  /* 0x000000013b157824 */ /* 0x000fe200028e0619 */
[----:B0-----:R-:W-:Y:S01]  /*4140*/  IADD3 R22, P5, R63, R26, RZ ;  /* 0x0000001a3f167210 */ /* 0x001fe20007fbe0ff */
        /* <DEDUP_REMOVED lines=8> */
[----:B--2---:R-:W-:Y:S01]  /*41d0*/  FMUL R19, R44, R13 ;  /* 0x0000000d2c137220 */ /* 0x004fe20000400000 */
[----:B------:R-:W-:Y:S01]  /*41e0*/  IMAD.X R27, R75, 0x1, R31, P6 ;  /* 0x000000014b1b7824 */ /* 0x000fe200030e061f */
[----:B------:R1:W-:Y:S01]  /*41f0*/  @P1 STG.E desc[UR16][R22.64], R43 ;  /* 0x0000002b16001986 */ /* 0x0003e2000c101910 */
[----:B------:R-:W-:-:S02]  /*4200*/  ISETP.GT.AND P1, PT, R68, RZ, P3 ;  /* 0x000000ff4400720c */ /* 0x000fc40001f24270 */
[C---:B------:R-:W-:Y:S02]  /*4210*/  ISETP.GT.AND P2, PT, R68.reuse, 0x8, P2 ;  /* 0x000000084400780c */ /* 0x040fe40001744270 */
[----:B------:R-:W-:-:S03]  /*4220*/  ISETP.GT.AND P3, PT, R68, 0x8, P3 ;  /* 0x000000084400780c */ /* 0x000fc60001f64270 */
[----:B------:R2:W-:Y:S01]  /*4230*/  @P5 STG.E desc[UR16][R24.64], R19 ;  /* 0x0000001318005986 */ /* 0x0005e2000c101910 */
[----:B0-----:R-:W-:Y:S01]  /*4240*/  IADD3 R20, P5, R63, R28, RZ ;  /* 0x0000001c3f147210 */ /* 0x001fe20007fbe0ff */
[----:B------:R-:W-:Y:S01]  /*4250*/  FMUL R5, R46, R13 ;  /* 0x0000000d2e057220 */ /* 0x000fe20000400000 */
[----:B------:R-:W-:-:S03]  /*4260*/  IADD3 R28, P6, R61, R24, RZ ;  /* 0x000000183d1c7210 */ /* 0x000fc60007fde0ff */
[----:B------:R-:W-:Y:S01]  /*4270*/  IMAD.X R21, R59, 0x1, R29, P5 ;  /* 0x000000013b157824 */ /* 0x000fe200028e061d */
[----:B-1----:R-:W-:Y:S01]  /*4280*/  IADD3 R22, P5, R63, R30, RZ ;  /* 0x0000001e3f167210 */ /* 0x002fe20007fbe0ff */
        /* <DEDUP_REMOVED lines=9> */
[C---:B------:R-:W-:Y:S01]  /*4320*/  ISETP.GT.AND P1, PT, R68.reuse, 0x8, P1 ;  /* 0x000000084400780c */ /* 0x040fe20000f24270 */
[----:B------:R1:W-:Y:S01]  /*4330*/  @P3 STG.E desc[UR16][R22.64], R47 ;  /* 0x0000002f16003986 */ /* 0x0003e2000c101910 */
[C---:B------:R-:W-:Y:S01]  /*4340*/  ISETP.GT.AND P3, PT, R68.reuse, RZ, P2 ;  /* 0x000000ff4400720c */ /* 0x040fe20001764270 */
[----:B------:R-:W-:Y:S01]  /*4350*/  IMAD.X R31, R75, 0x1, R27, P6 ;  /* 0x000000014b1f7824 */ /* 0x000fe200030e061b */
[----:B------:R-:W-:-:S05]  /*4360*/  ISETP.GT.AND P2, PT, R68, 0x8, P2 ;  /* 0x000000084400780c */ /* 0x000fca0001744270 */
[----:B------:R2:W-:Y:S01]  /*4370*/  @P5 STG.E desc[UR16][R28.64], R19 ;  /* 0x000000131c005986 */ /* 0x0005e2000c101910 */
[C---:B0-----:R-:W-:Y:S02]  /*4380*/  IADD3 R20, P5, R63.reuse, R24, RZ ;  /* 0x000000183f147210 */ /* 0x041fe40007fbe0ff */
[----:B-1----:R-:W-:-:S03]  /*4390*/  IADD3 R22, P6, R63, R26, RZ ;  /* 0x0000001a3f167210 */ /* 0x002fc60007fde0ff */
[C---:B------:R-:W-:Y:S01]  /*43a0*/  IMAD.X R21, R59.reuse, 0x1, R25, P5 ;  /* 0x000000013b157824 */ /* 0x040fe200028e0619 */
[----:B------:R-:W-:Y:S01]  /*43b0*/  @P3 STG.E desc[UR16][R30.64], R49 ;  /* 0x000000311e003986 */ /* 0x000fe2000c101910 */
[C---:B------:R-:W-:Y:S01]  /*43c0*/  ISETP.GT.AND P3, PT, R4.reuse, 0x38, PT ;  /* 0x000000380400780c */ /* 0x040fe20003f64270 */
[----:B------:R-:W-:Y:S01]  /*43d0*/  IMAD.X R23, R59, 0x1, R27, P6 ;  /* 0x000000013b177824 */ /* 0x000fe200030e061b */
[----:B------:R-:W-:Y:S01]  /*43e0*/  ISETP.GT.AND P5, PT, R4, 0x39, PT ;  /* 0x000000390400780c */ /* 0x000fe20003fa4270 */
[----:B------:R0:W-:Y:S01]  /*43f0*/  @P1 STG.E desc[UR16][R20.64], R33 ;  /* 0x0000002114001986 */ /* 0x0001e2000c101910 */
[-C--:B------:R-:W-:Y:S01]  /*4400*/  IADD3 R26, P6, R63, R28.reuse, RZ ;  /* 0x0000001c3f1a7210 */ /* 0x080fe20007fde0ff */
[----:B--2---:R-:W-:Y:S01]  /*4410*/  FMUL R19, R52, R13 ;  /* 0x0000000d34137220 */ /* 0x004fe20000400000 */
[----:B------:R-:W-:Y:S01]  /*4420*/  IADD3 R4, P1, R61, R28, RZ ;  /* 0x0000001c3d047210 */ /* 0x000fe20007f3e0ff */
[----:B------:R1:W-:Y:S01]  /*4430*/  @P2 STG.E desc[UR16][R22.64], R51 ;  /* 0x0000003316002986 */ /* 0x0003e2000c101910 */
[C---:B------:R-:W-:Y:S01]  /*4440*/  ISETP.GT.AND P2, PT, R68.reuse, RZ, P3 ;  /* 0x000000ff4400720c */ /* 0x040fe20001f44270 */
[--C-:B------:R-:W-:Y:S01]  /*4450*/  IMAD.X R27, R59, 0x1, R29.reuse, P6 ;  /* 0x000000013b1b7824 */ /* 0x100fe200030e061d */
[----:B------:R-:W-:Y:S01]  /*4460*/  IADD3 R24, P6, R61, R30, RZ ;  /* 0x0000001e3d187210 */ /* 0x000fe20007fde0ff */
[----:B------:R-:W-:Y:S01]  /*4470*/  IMAD.X R5, R75, 0x1, R29, P1 ;  /* 0x000000014b057824 */ /* 0x000fe200008e061d */
[----:B------:R-:W-:-:S02]  /*4480*/  ISETP.GT.AND P1, PT, R68, RZ, P5 ;  /* 0x000000ff4400720c */ /* 0x000fc40002f24270 */
[C---:B------:R-:W-:Y:S01]  /*4490*/  ISETP.GT.AND P3, PT, R68.reuse, 0x8, P3 ;  /* 0x000000084400780c */ /* 0x040fe20001f64270 */
[--C-:B------:R-:W-:Y:S01]  /*44a0*/  IMAD.X R25, R75, 0x1, R31.reuse, P6 ;  /* 0x000000014b197824 */ /* 0x100fe200030e061f */
[----:B------:R-:W-:Y:S02]  /*44b0*/  ISETP.GT.AND P5, PT, R68, 0x8, P5 ;  /* 0x000000084400780c */ /* 0x000fe40002fa4270 */
[----:B0-----:R-:W-:Y:S01]  /*44c0*/  IADD3 R20, P6, R63, R30, RZ ;  /* 0x0000001e3f147210 */ /* 0x001fe20007fde0ff */
[----:B-1----:R-:W-:Y:S02]  /*44d0*/  FMUL R23, R54, R13 ;  /* 0x0000000d36177220 */ /* 0x002fe40000400000 */
[----:B------:R0:W-:Y:S02]  /*44e0*/  @P2 STG.E desc[UR16][R4.64], R19 ;  /* 0x0000001304002986 */ /* 0x0001e4000c101910 */
[----:B------:R-:W-:Y:S02]  /*44f0*/  IMAD.X R21, R59, 0x1, R31, P6 ;  /* 0x000000013b157824 */ /* 0x000fe400030e061f */
[----:B------:R0:W-:Y:S04]  /*4500*/  @P1 STG.E desc[UR16][R24.64], R53 ;  /* 0x0000003518001986 */ /* 0x0001e8000c101910 */
[----:B------:R0:W-:Y:S04]  /*4510*/  @P3 STG.E desc[UR16][R26.64], R23 ;  /* 0x000000171a003986 */ /* 0x0001e8000c101910 */
[----:B------:R0:W-:Y:S02]  /*4520*/  @P5 STG.E desc[UR16][R20.64], R55 ;  /* 0x0000003714005986 */ /* 0x0001e4000c101910 */
.L_x_90:
[----:B------:R-:W-:Y:S05]  /*4530*/  BSYNC B0 ;  /* 0x0000000000007941 */ /* 0x000fea0003800000 */
.L_x_30:
[C---:B------:R-:W-:Y:S01]  /*4540*/  LEA R2, P1, R8.reuse, R2, 0x1 ;  /* 0x0000000208027211 */ /* 0x040fe200078208ff */
[----:B------:R-:W-:Y:S01]  /*4550*/  ULDC.64 UR8, c[0x0][0x750] ;  /* 0x0001d40000087ab9 */ /* 0x000fe20000000a00 */
[----:B0-----:R-:W-:Y:S01]  /*4560*/  IMAD.U32 R4, RZ, RZ, UR13 ;  /* 0x0000000dff047e24 */ /* 0x001fe2000f8e00ff */
[----:B------:R-:W-:Y:S01]  /*4570*/  PRMT R19, RZ, 0x7610, R19 ;  /* 0x00007610ff137816 */ /* 0x000fe20000000013 */
[----:B------:R-:W-:Y:S01]  /*4580*/  IMAD.MOV.U32 R6, RZ, RZ, -0x1 ;  /* 0xffffffffff067424 */ /* 0x000fe200078e00ff */
[----:B------:R-:W-:Y:S01]  /*4590*/  LEA.HI.X R3, R8, R3, R0, 0x1, P1 ;  /* 0x0000000308037211 */ /* 0x000fe200008f0c00 */
[----:B------:R0:W-:Y:S01]  /*45a0*/  SYNCS.ARRIVE.TRANS64.A1T0 RZ, [R4+UR22], RZ ;  /* 0x000000ff04ff79a7 */ /* 0x0001e20008100016 */
[----:B------:R-:W-:Y:S01]  /*45b0*/  ISETP.GE.U32.AND P1, PT, R2, UR8, PT ;  /* 0x0000000802007c0c */ /* 0x000fe2000bf26070 */
[----:B------:R-:W-:-:S03]  /*45c0*/  IMAD.MOV.U32 R5, RZ, RZ, -0x1 ;  /* 0xffffffffff057424 */ /* 0x000fc600078e00ff */
[----:B------:R-:W-:Y:S01]  /*45d0*/  ISETP.GE.U32.AND.EX P1, PT, R3, UR9, PT, P1 ;  /* 0x0000000903007c0c */ /* 0x000fe2000bf26110 */
[----:B0-----:R-:W-:-:S12]  /*45e0*/  IMAD.MOV.U32 R4, RZ, RZ, -0x1 ;  /* 0xffffffffff047424 */ /* 0x001fd800078e00ff */
[----:B------:R-:W-:Y:S05]  /*45f0*/  @P1 BRA `(.L_x_91) ;  /* 0x0000000400641947 */ /* 0x000fea0003800000 */
[----:B----4-:R-:W0:Y:S01]  /*4600*/  S2R R30, SR_CTAID.X ;  /* 0x00000000001e7919 */ /* 0x010e220000002500 */
[----:B------:R-:W4:Y:S01]  /*4610*/  LDC.64 R24, c[0x0][0x728] ;  /* 0x0001ca00ff187b82 */ /* 0x000f220000000a00 */
[----:B------:R-:W-:Y:S01]  /*4620*/  ULDC UR8, c[0x0][0x150] ;  /* 0x0000540000087ab9 */ /* 0x000fe20000000800 */
[----:B------:R-:W-:Y:S01]  /*4630*/  IMAD.MOV.U32 R22, RZ, RZ, R2 ;  /* 0x000000ffff167224 */ /* 0x000fe200078e0002 */
[----:B------:R-:W0:Y:S01]  /*4640*/  S2R R32, SR_CTAID.Y ;  /* 0x0000000000207919 */ /* 0x000e220000002600 */
[----:B-1----:R-:W-:-:S04]  /*4650*/  IMAD.MOV.U32 R23, RZ, RZ, R3 ;  /* 0x000000ffff177224 */ /* 0x002fc800078e0003 */
[----:B------:R-:W1:Y:S08]  /*4660*/  LDC R33, c[0x0][0x144] ;  /* 0x00005100ff217b82 */ /* 0x000e700000000800 */
[----:B------:R-:W1:Y:S08]  /*4670*/  LDC R6, c[0x0][0x730] ;  /* 0x0001cc00ff067b82 */ /* 0x000e700000000800 */
[----:B------:R-:W1:Y:S01]  /*4680*/  LDC.64 R28, c[0x0][0x720] ;  /* 0x0001c800ff1c7b82 */ /* 0x000e620000000a00 */
[----:B----4-:R-:W-:-:S04]  /*4690*/  ISETP.NE.U32.AND P1, PT, R24, RZ, PT ;  /* 0x000000ff1800720c */ /* 0x010fc80003f25070 */
[----:B------:R-:W-:Y:S02]  /*46a0*/  ISETP.NE.AND.EX P1, PT, R25, RZ, PT, P1 ;  /* 0x000000ff1900720c */ /* 0x000fe40003f25310 */
[----:B0-----:R-:W-:-:S05]  /*46b0*/  I2FP.F32.U32 R4, R30 ;  /* 0x0000001e00047245 */ /* 0x001fca0000201000 */
[----:B------:R-:W-:-:S04]  /*46c0*/  FMUL R4, R4, UR8 ;  /* 0x0000000804047c20 */ /* 0x000fc80008400000 */
[----:B------:R0:W4:Y:S02]  /*46d0*/  F2I.U32.TRUNC.NTZ R31, R4 ;  /* 0x00000004001f7305 */ /* 0x000124000020f000 */
[----:B------:R-:W-:Y:S05]  /*46e0*/  @!P1 BRA `(.L_x_92) ;  /* 0x0000000000289947 */ /* 0x000fea0003800000 */
[----:B------:R-:W2:Y:S02]  /*46f0*/  LDC R5, c[0x0][0x734] ;  /* 0x0001cd00ff057b82 */ /* 0x000ea40000000800 */
[----:B--2---:R-:W-:-:S05]  /*4700*/  IADD3 R19, P1, R2, R5, RZ ;  /* 0x0000000502137210 */ /* 0x004fca0007f3e0ff */
[----:B------:R-:W-:-:S04]  /*4710*/  IMAD.X R27, RZ, RZ, R3, P1 ;  /* 0x000000ffff1b7224 */ /* 0x000fc800008e0603 */
[----:B0-----:R-:W-:-:S04]  /*4720*/  IMAD.WIDE.U32 R4, R27, R24, RZ ;  /* 0x000000181b047225 */ /* 0x001fc800078e00ff */
[----:B------:R-:W-:-:S04]  /*4730*/  IMAD.WIDE.U32 R20, P1, R19, R25, R4 ;  /* 0x0000001913147225 */ /* 0x000fc80007820004 */
[----:B------:R-:W-:-:S04]  /*4740*/  IMAD.WIDE.U32 R4, R19, R24, RZ ;  /* 0x0000001813047225 */ /* 0x000fc800078e00ff */
[----:B------:R-:W-:Y:S01]  /*4750*/  IMAD.X R23, RZ, RZ, RZ, P1 ;  /* 0x000000ffff177224 */ /* 0x000fe200008e06ff */
[----:B------:R-:W-:Y:S01]  /*4760*/  IADD3 RZ, P1, R5, R20, RZ ;  /* 0x0000001405ff7210 */ /* 0x000fe20007f3e0ff */
[----:B------:R-:W-:-:S04]  /*4770*/  IMAD.MOV.U32 R22, RZ, RZ, R21 ;  /* 0x000000ffff167224 */ /* 0x000fc800078e0015 */
[----:B------:R-:W-:-:S08]  /*4780*/  IMAD.WIDE.U32.X R22, R27, R25, R22, P1 ;  /* 0x000000191b167225 */ /* 0x000fd000008e0416 */
.L_x_92:
[----:B------:R-:W3:Y:S01]  /*4790*/  LDC.64 R36, c[0x0][0x740] ;  /* 0x0001d000ff247b82 */ /* 0x000ee20000000a00 */
[-C--:B-1----:R-:W-:Y:S01]  /*47a0*/  SHF.R.U64 R26, R22, R6.reuse, R23 ;  /* 0x00000006161a7219 */ /* 0x082fe20000001217 */
[----:B----4-:R-:W-:Y:S01]  /*47b0*/  IMAD.MOV R31, RZ, RZ, -R31 ;  /* 0x000000ffff1f7224 */ /* 0x010fe200078e0a1f */
[----:B0-----:R-:W-:Y:S01]  /*47c0*/  SHF.R.U32.HI R4, RZ, R6, R23 ;  /* 0x00000006ff047219 */ /* 0x001fe20000011617 */
[----:B------:R-:W-:Y:S01]  /*47d0*/  ULDC UR8, c[0x0][0x154] ;  /* 0x0000550000087ab9 */ /* 0x000fe20000000800 */
[----:B------:R-:W-:Y:S01]  /*47e0*/  IADD3 R19, P1, RZ, -R26, RZ ;  /* 0x8000001aff137210 */ /* 0x000fe20007f3e0ff */
[----:B------:R-:W-:Y:S02]  /*47f0*/  IMAD R31, R33, R31, R30 ;  /* 0x0000001f211f7224 */ /* 0x000fe400078e021e */
[----:B--2---:R-:W0:Y:S01]  /*4800*/  LDC R20, c[0x0][0x718] ;  /* 0x0001c600ff147b82 */ /* 0x004e220000000800 */
[----:B------:R-:W-:Y:S02]  /*4810*/  IMAD.MOV.U32 R21, RZ, RZ, -0x1 ;  /* 0xffffffffff157424 */ /* 0x000fe400078e00ff */
[----:B------:R-:W-:-:S02]  /*4820*/  IMAD.X R5, RZ, RZ, ~R4, P1 ;  /* 0x000000ffff057224 */ /* 0x000fc400008e0e04 */
[----:B------:R-:W-:Y:S02]  /*4830*/  IMAD.MOV.U32 R23, RZ, RZ, 0x1 ;  /* 0x00000001ff177424 */ /* 0x000fe400078e00ff */
[-C--:B------:R-:W-:Y:S01]  /*4840*/  IMAD R6, R5, R28.reuse, RZ ;  /* 0x0000001c05067224 */ /* 0x080fe200078e02ff */
[----:B------:R-:W1:Y:S01]  /*4850*/  LDC R22, c[0x0][0x708] ;  /* 0x0001c200ff167b82 */ /* 0x000e620000000800 */
[----:B------:R-:W-:-:S04]  /*4860*/  IMAD.WIDE.U32 R4, R19, R28, R2 ;  /* 0x0000001c13047225 */ /* 0x000fc800078e0002 */
[----:B------:R-:W-:Y:S01]  /*4870*/  IMAD R19, R19, R29, R6 ;  /* 0x0000001d13137224 */ /* 0x000fe200078e0206 */
[----:B------:R-:W-:Y:S02]  /*4880*/  I2FP.F32.U32 R6, R32 ;  /* 0x0000002000067245 */ /* 0x000fe40000201000 */
[----:B------:R-:W2:Y:S01]  /*4890*/  LDC R34, c[0x0][0x758] ;  /* 0x0001d600ff227b82 */ /* 0x000ea20000000800 */
[----:B------:R-:W-:Y:S01]  /*48a0*/  IMAD.IADD R5, R5, 0x1, R19 ;  /* 0x0000000105057824 */ /* 0x000fe200078e0213 */
[----:B---3--:R-:W-:Y:S01]  /*48b0*/  ISETP.NE.U32.AND P1, PT, R36, RZ, PT ;  /* 0x000000ff2400720c */ /* 0x008fe20003f25070 */
[----:B------:R-:W-:-:S03]  /*48c0*/  FMUL R19, R6, UR8 ;  /* 0x0000000806137c20 */ /* 0x000fc60008400000 */
[----:B------:R-:W-:Y:S01]  /*48d0*/  ISETP.NE.AND.EX P1, PT, R37, RZ, PT, P1 ;  /* 0x000000ff2500720c */ /* 0x000fe20003f25310 */
[----:B------:R3:W4:Y:S01]  /*48e0*/  F2I.U32.TRUNC.NTZ R27, R19 ;  /* 0x00000013001b7305 */ /* 0x000722000020f000 */
[----:B------:R-:W3:Y:S01]  /*48f0*/  LDC R29, c[0x0][0x148] ;  /* 0x00005200ff1d7b82 */ /* 0x000ee20000000800 */
[-CC-:B0-----:R-:W-:Y:S02]  /*4900*/  SHF.R.U64 R24, R4, R20.reuse, R5.reuse ;  /* 0x0000001404187219 */ /* 0x181fe40000001205 */
[----:B------:R-:W-:-:S05]  /*4910*/  SHF.R.U32.HI R5, RZ, R20, R5 ;  /* 0x00000014ff057219 */ /* 0x000fca0000011605 */
[----:B------:R-:W0:Y:S01]  /*4920*/  LDC R30, c[0x0][0x700] ;  /* 0x0001c000ff1e7b82 */ /* 0x000e220000000800 */
[-CC-:B-1----:R-:W-:Y:S02]  /*4930*/  SHF.R.U64 R6, R24, R22.reuse, R5.reuse ;  /* 0x0000001618067219 */ /* 0x182fe40000001205 */
[----:B------:R-:W-:-:S05]  /*4940*/  SHF.R.U32.HI R5, RZ, R22, R5 ;  /* 0x00000016ff057219 */ /* 0x000fca0000011605 */
[----:B------:R-:W1:Y:S01]  /*4950*/  LDC R35, c[0x0][0x748] ;  /* 0x0001d200ff237b82 */ /* 0x000e620000000800 */
[-CC-:B--2---:R-:W-:Y:S02]  /*4960*/  SHF.R.U64 R28, R6, R34.reuse, R5.reuse ;  /* 0x00000022061c7219 */ /* 0x184fe40000001205 */
[-C--:B------:R-:W-:Y:S02]  /*4970*/  SHF.L.U32 R21, R21, R34.reuse, RZ ;  /* 0x0000002215157219 */ /* 0x080fe400000006ff */
[-C--:B------:R-:W-:Y:S01]  /*4980*/  SHF.R.U32.HI R5, RZ, R34.reuse, R5 ;  /* 0x00000022ff057219 */ /* 0x080fe20000011605 */
[----:B------:R-:W-:Y:S01]  /*4990*/  IMAD.MOV.U32 R4, RZ, RZ, R28 ;  /* 0x000000ffff047224 */ /* 0x000fe200078e001c */
[----:B------:R-:W-:Y:S01]  /*49a0*/  SHF.L.U32 R34, R23, R34, RZ ;  /* 0x0000002217227219 */ /* 0x000fe200000006ff */
[----:B------:R-:W2:Y:S01]  /*49b0*/  LDC R38, c[0x0][0x738] ;  /* 0x0001ce00ff267b82 */ /* 0x000ea20000000800 */
[----:B------:R-:W-:-:S07]  /*49c0*/  LOP3.LUT R33, RZ, R21, RZ, 0x33, !PT ;  /* 0x00000015ff217212 */ /* 0x000fce00078e33ff */
[----:B------:R-:W0:Y:S01]  /*49d0*/  LDC R39, c[0x0][0x710] ;  /* 0x0001c400ff277b82 */ /* 0x000e220000000800 */
[----:B----4-:R-:W-:Y:S05]  /*49e0*/  @!P1 BRA `(.L_x_93) ;  /* 0x0000000000289947 */ /* 0x010fea0003800000 */
[----:B---3--:R-:W3:Y:S02]  /*49f0*/  LDC R19, c[0x0][0x74c] ;  /* 0x0001d300ff137b82 */ /* 0x008ee40000000800 */
[----:B---3--:R-:W-:-:S05]  /*4a00*/  IADD3 R19, P1, R28, R19, RZ ;  /* 0x000000131c137210 */ /* 0x008fca0007f3e0ff */
        /* <DEDUP_REMOVED lines=8> */
.L_x_93:
[----:B-1----:R-:W-:Y:S01]  /*4a90*/  SHF.R.U64 R4, R4, R35, R5 ;  /* 0x0000002304047219 */ /* 0x002fe20000001205 */
[----:B0-----:R-:W-:Y:S01]  /*4aa0*/  VIADD R21, R30, 0xffffffff ;  /* 0xffffffff1e157836 */ /* 0x001fe20000000000 */
[----:B---3--:R-:W-:Y:S01]  /*4ab0*/  LOP3.LUT R19, R6, R33, RZ, 0xc0, !PT ;  /* 0x0000002106137212 */ /* 0x008fe200078ec0ff */
[----:B------:R-:W-:Y:S02]  /*4ac0*/  IMAD.MOV R27, RZ, RZ, -R27 ;  /* 0x000000ffff1b7224 */ /* 0x000fe400078e0a1b */
[----:B------:R-:W-:Y:S02]  /*4ad0*/  IMAD.MOV R5, RZ, RZ, -R4 ;  /* 0x000000ffff057224 */ /* 0x000fe400078e0a04 */
[----:B------:R-:W-:Y:S01]  /*4ae0*/  IMAD R6, R34, R4, R19 ;  /* 0x0000000422067224 */ /* 0x000fe200078e0213 */
[----:B------:R-:W-:Y:S01]  /*4af0*/  LOP3.LUT R19, R24, R21, RZ, 0xc0, !PT ;  /* 0x0000001518137212 */ /* 0x000fe200078ec0ff */
[----:B------:R-:W-:Y:S02]  /*4b00*/  @P4 IMAD R31, R29, R27, R32 ;  /* 0x0000001b1d1f4224 */ /* 0x000fe400078e0220 */
[----:B--2---:R-:W-:-:S02]  /*4b10*/  IMAD R4, R5, R38, R28 ;  /* 0x0000002605047224 */ /* 0x004fc400078e021c */
[----:B------:R-:W-:Y:S02]  /*4b20*/  IMAD R6, R6, R39, R31 ;  /* 0x0000002706067224 */ /* 0x000fe400078e021f */
[----:B------:R-:W-:Y:S02]  /*4b30*/  IMAD R5, R4, R30, R19 ;  /* 0x0000001e04057224 */ /* 0x000fe400078e0213 */
[----:B------:R-:W-:-:S03]  /*4b40*/  IMAD.MOV.U32 R20, RZ, RZ, 0x1 ;  /* 0x00000001ff147424 */ /* 0x000fc600078e00ff */
[----:B------:R-:W-:Y:S02]  /*4b50*/  SEL R4, R5, R6, !P4 ;  /* 0x0000000605047207 */ /* 0x000fe40006000000 */
[----:B------:R-:W-:Y:S01]  /*4b60*/  SEL R6, R6, R5, !P4 ;  /* 0x0000000506067207 */ /* 0x000fe20006000000 */
[----:B------:R-:W-:Y:S01]  /*4b70*/  IMAD.MOV.U32 R5, RZ, RZ, R26 ;  /* 0x000000ffff057224 */ /* 0x000fe200078e001a */
[----:B------:R-:W-:-:S07]  /*4b80*/  PRMT R19, R20, 0x7610, R19 ;  /* 0x0000761014137816 */ /* 0x000fce0000000013 */
.L_x_91:
[----:B------:R-:W-:Y:S02]  /*4b90*/  LOP3.LUT P1, RZ, R19, 0xff, RZ, 0xc0, !PT ;  /* 0x000000ff13ff7812 */ /* 0x000fe4000782c0ff */
[----:B------:R-:W-:-:S11]  /*4ba0*/  LOP3.LUT R67, R67, 0x1, RZ, 0x3c, !PT ;  /* 0x0000000143437812 */ /* 0x000fd600078e3cff */
[----:B------:R-:W-:Y:S05]  /*4bb0*/  @P1 BRA `(.L_x_94) ;  /* 0xffffffc800ec1947 */ /* 0x000fea000383ffff */
[----:B------:R-:W-:Y:S05]  /*4bc0*/  EXIT ;  /* 0x000000000000794d */ /* 0x000fea0003800000 */
.L_x_18:
[----:B------:R-:W-:-:S08]  /*4bd0*/  ISETP.NE.AND P0, PT, R22, RZ, PT ;  /* 0x000000ff1600720c */ /* 0x000fd00003f05270 */
[----:B--2-45:R-:W0:-:S00]  /*4be0*/  USETMAXREG.DEALLOC.CTAPOOL 0x28 ;  /* 0x00000028000079c8 */ /* 0x034e0000080e0500 */
[----:B------:R-:W-:Y:S05]  /*4bf0*/  @P0 EXIT ;  /* 0x000000000000094d */ /* 0x000fea0003800000 */
[----:B0-----:R-:W-:Y:S01]  /*4c00*/  LOP3.LUT P0, RZ, R15, 0xff, RZ, 0xc0, !PT ;  /* 0x000000ff0fff7812 */ /* 0x001fe2000780c0ff */
[----:B------:R-:W-:Y:S02]  /*4c10*/  IMAD.MOV.U32 R12, RZ, RZ, 0x1 ;  /* 0x00000001ff0c7424 */ /* 0x000fe400078e00ff */
[----:B------:R-:W-:-:S10]  /*4c20*/  IMAD.MOV.U32 R13, RZ, RZ, RZ ;  /* 0x000000ffff0d7224 */ /* 0x000fd400078e00ff */
[----:B------:R-:W-:Y:S05]  /*4c30*/  @!P0 BRA `(.L_x_95) ;  /* 0x0000000c008c8947 */ /* 0x000fea0003800000 */
[----:B------:R-:W0:Y:S01]  /*4c40*/  S2R R18, SR_CgaCtaId ;  /* 0x0000000000127919 */ /* 0x000e220000008800 */
[----:B------:R-:W-:Y:S01]  /*4c50*/  LOP3.LUT P0, RZ, R10, 0x1f, RZ, 0xc0, !PT ;  /* 0x0000001f0aff7812 */ /* 0x000fe2000780c0ff */
[----:B------:R-:W-:Y:S01]  /*4c60*/  ULDC UR5, c[0x0][0x758] ;  /* 0x0001d60000057ab9 */ /* 0x000fe20000000800 */
[----:B------:R-:W-:Y:S01]  /*4c70*/  UMOV UR7, 0xffffffff ;  /* 0xffffffff00077882 */ /* 0x000fe20000000000 */
[----:B------:R-:W-:Y:S01]  /*4c80*/  BSSY B0, `(.L_x_95) ;  /* 0x00000de000007945 */ /* 0x000fe20003800000 */
[----:B------:R-:W-:Y:S01]  /*4c90*/  USHF.L.U32 UR7, UR7, UR5, URZ ;  /* 0x0000000507077299 */ /* 0x000fe2000800063f */
[C---:B------:R-:W-:Y:S01]  /*4ca0*/  ISETP.NE.AND P2, PT, R11.reuse, RZ, PT ;  /* 0x000000ff0b00720c */ /* 0x040fe20003f45270 */
[----:B------:R-:W-:Y:S01]  /*4cb0*/  IMAD.MOV.U32 R15, RZ, RZ, 0x1 ;  /* 0x00000001ff0f7424 */ /* 0x000fe200078e00ff */
[----:B------:R-:W-:Y:S01]  /*4cc0*/  ISETP.NE.OR P0, PT, R11, RZ, !P0 ;  /* 0x000000ff0b00720c */ /* 0x000fe20004705670 */
[----:B------:R-:W-:Y:S01]  /*4cd0*/  IMAD.MOV.U32 R13, RZ, RZ, RZ ;  /* 0x000000ffff0d7224 */ /* 0x000fe200078e00ff */
[----:B------:R-:W-:Y:S01]  /*4ce0*/  LOP3.LUT R14, R7, 0x2, RZ, 0xfc, !PT ;  /* 0x00000002070e7812 */ /* 0x000fe200078efcff */
[----:B------:R-:W-:Y:S01]  /*4cf0*/  ULDC UR4, c[0x0][0x700] ;  /* 0x0001c00000047ab9 */ /* 0x000fe20000000800 */
[----:B------:R-:W-:Y:S01]  /*4d00*/  UMOV UR8, 0x1 ;  /* 0x0000000100087882 */ /* 0x000fe20000000000 */
[----:B------:R-:W-:-:S02]  /*4d10*/  UIADD3 UR29, UR6, 0x1, URZ ;  /* 0x00000001061d7890 */ /* 0x000fc4000fffe03f */
[----:B------:R-:W-:Y:S02]  /*4d20*/  UIADD3 UR4, UR4, -0x1, URZ ;  /* 0xffffffff04047890 */ /* 0x000fe4000fffe03f */
[----:B------:R-:W-:Y:S02]  /*4d30*/  USHF.L.U32 UR5, UR8, UR5, URZ ;  /* 0x0000000508057299 */ /* 0x000fe4000800063f */
[----:B------:R-:W-:Y:S01]  /*4d40*/  ULOP3.LUT UR7, URZ, UR7, URZ, 0x33, !UPT ;  /* 0x000000073f077292 */ /* 0x000fe2000f8e333f */
[----:B------:R-:W-:Y:S01]  /*4d50*/  ULDC.64 UR30, c[0x0][0x198] ;  /* 0x00006600001e7ab9 */ /* 0x000fe20000000a00 */
[C---:B0-----:R-:W-:Y:S02]  /*4d60*/  IMAD.SHL.U32 R12, R18.reuse, 0x40, RZ ;  /* 0x00000040120c7824 */ /* 0x041fe400078e00ff */
[C---:B------:R-:W-:Y:S02]  /*4d70*/  IMAD.SHL.U32 R17, R18.reuse, 0x20, RZ ;  /* 0x0000002012117824 */ /* 0x040fe400078e00ff */
[----:B------:R-:W-:Y:S01]  /*4d80*/  IMAD.SHL.U32 R16, R18, 0x800, RZ ;  /* 0x0000080012107824 */ /* 0x000fe200078e00ff */
[----:B------:R-:W-:Y:S01]  /*4d90*/  R2UR UR10, R12 ;  /* 0x000000000c0a72ca */ /* 0x000fe200000e0000 */
[----:B------:R-:W-:Y:S01]  /*4da0*/  IMAD.SHL.U32 R18, R18, 0x200, RZ ;  /* 0x0000020012127824 */ /* 0x000fe200078e00ff */
[----:B------:R-:W-:Y:S01]  /*4db0*/  LOP3.LUT R17, R17, 0x20, RZ, 0xc0, !PT ;  /* 0x0000002011117812 */ /* 0x000fe200078ec0ff */
[----:B------:R-:W-:Y:S01]  /*4dc0*/  IMAD.MOV.U32 R12, RZ, RZ, 0x1 ;  /* 0x00000001ff0c7424 */ /* 0x000fe200078e00ff */
[----:B------:R-:W-:-:S02]  /*4dd0*/  LOP3.LUT R16, R16, 0x800, RZ, 0xc0, !PT ;  /* 0x0000080010107812 */ /* 0x000fc400078ec0ff */
[----:B------:R-:W-:-:S07]  /*4de0*/  LOP3.LUT R18, R18, 0x200, RZ, 0xc0, !PT ;  /* 0x0000020012127812 */ /* 0x000fce00078ec0ff */
[----:B------:R-:W-:-:S12]  /*4df0*/  ULOP3.LUT UR10, UR10, 0x40, URZ, 0xc0, !UPT ;  /* 0x000000400a0a7892 */ /* 0x000fd8000f8ec03f */
.L_x_107:
[----:B------:R-:W-:-:S03]  /*4e00*/  UMOV UR8, 0xffffffff ;  /* 0xffffffff00087882 */ /* 0x000fc60000000000 */
[----:B------:R-:W-:Y:S05]  /*4e10*/  BRA.DIV UR8, `(.L_x_96) ;  /* 0x0000001208d07947 */ /* 0x000fea000b800000 */
[----:B------:R-:W-:-:S13]  /*4e20*/  ELECT P1, URZ, PT ;  /* 0x00000000003f782f */ /* 0x000fda0003820000 */
.L_x_125:
[----:B------:R-:W0:Y:S01]  /*4e30*/  LDC R10, c[0x0][0x604] ;  /* 0x00018100ff0a7b82 */ /* 0x000e220000000800 */
[----:B------:R-:W-:Y:S01]  /*4e40*/  BSSY B1, `(.L_x_97) ;  /* 0x000004e000017945 */ /* 0x000fe20003800000 */
[----:B0-----:R-:W-:-:S13]  /*4e50*/  ISETP.LT.OR P1, PT, R10, 0x1, !P1 ;  /* 0x000000010a00780c */ /* 0x001fda0004f21670 */
[----:B------:R-:W-:Y:S05]  /*4e60*/  @P1 BRA `(.L_x_98) ;  /* 0x00000004002c1947 */ /* 0x000fea0003800000 */
[----:B------:R-:W-:Y:S02]  /*4e70*/  IMAD.SHL.U32 R20, R4, 0x40, RZ ;  /* 0x0000004004147824 */ /* 0x000fe400078e00ff */
[----:B------:R-:W-:Y:S02]  /*4e80*/  IMAD R27, R6, 0x40, R17 ;  /* 0x00000040061b7824 */ /* 0x000fe400078e0211 */
[----:B------:R-:W-:Y:S02]  /*4e90*/  IMAD.MOV.U32 R23, RZ, RZ, RZ ;  /* 0x000000ffff177224 */ /* 0x000fe400078e00ff */
[----:B------:R-:W-:Y:S02]  /*4ea0*/  IMAD.MOV.U32 R24, RZ, RZ, 0x40 ;  /* 0x00000040ff187424 */ /* 0x000fe400078e00ff */
[----:B------:R-:W-:Y:S02]  /*4eb0*/  IMAD.U32 R25, RZ, RZ, UR29 ;  /* 0x0000001dff197e24 */ /* 0x000fe4000f8e00ff */
[----:B------:R-:W-:-:S02]  /*4ec0*/  IMAD.MOV.U32 R4, RZ, RZ, R12 ;  /* 0x000000ffff047224 */ /* 0x000fc400078e000c */
[----:B------:R-:W-:Y:S02]  /*4ed0*/  IMAD.MOV.U32 R11, RZ, RZ, R13 ;  /* 0x000000ffff0b7224 */ /* 0x000fe400078e000d */
[----:B------:R-:W-:-:S07]  /*4ee0*/  IMAD.MOV.U32 R26, RZ, RZ, RZ ;  /* 0x000000ffff1a7224 */ /* 0x000fce00078e00ff */
.L_x_102:
[----:B------:R-:W0:Y:S01]  /*4ef0*/  S2R R19, SR_CgaCtaId ;  /* 0x0000000000137919 */ /* 0x000e220000008800 */
[----:B------:R-:W-:-:S04]  /*4f00*/  MOV R10, 0x400 ;  /* 0x00000400000a7802 */ /* 0x000fc80000000f00 */
[----:B0-----:R-:W-:Y:S02]  /*4f10*/  LEA R22, R19, R10, 0x18 ;  /* 0x0000000a13167211 */ /* 0x001fe400078ec0ff */
[----:B------:R-:W-:Y:S01]  /*4f20*/  SHF.L.U32 R10, R4, 0x1f, RZ ;  /* 0x0000001f040a7819 */ /* 0x000fe200000006ff */
[----:B------:R-:W0:Y:S02]  /*4f30*/  @!P2 LDC R19, c[0x0][0x640] ;  /* 0x00019000ff13ab82 */ /* 0x000e240000000800 */
[----:B------:R-:W-:-:S04]  /*4f40*/  IMAD R21, R11, 0x8, R22 ;  /* 0x000000080b157824 */ /* 0x000fc800078e0216 */
[----:B------:R-:W1:Y:S02]  /*4f50*/  SYNCS.PHASECHK.TRANS64.TRYWAIT P1, [R21+URZ+0x48], R10 ;  /* 0x0000480a150075a7 */ /* 0x000e64000802017f */
[----:B-1----:R-:W-:Y:S05]  /*4f60*/  @!P1 BRA `(.L_x_99) ;  /* 0x00000010009c9947 */ /* 0x002fea0003800000 */
.L_x_126:
[----:B-1----:R-:W-:Y:S01]  /*4f70*/  PRMT R10, R14, 0x9910, RZ ;  /* 0x000099100e0a7816 */ /* 0x002fe200000000ff */
[----:B0-----:R0:W-:Y:S03]  /*4f80*/  @!P2 SYNCS.ARRIVE.TRANS64 RZ, [R21+URZ], R19 ;  /* 0x0000001315ffa9a7 */ /* 0x0011e6000800003f */
[----:B------:R-:W-:-:S13]  /*4f90*/  ISETP.NE.AND P1, PT, R10, 0x2, PT ;  /* 0x000000020a00780c */ /* 0x000fda0003f25270 */
[----:B0-----:R-:W-:Y:S05]  /*4fa0*/  @P1 BRA `(.L_x_100) ;  /* 0x0000000000041947 */ /* 0x001fea0003800000 */
[----:B------:R-:W-:Y:S01]  /*4fb0*/  BPT.TRAP 0x1 ;  /* 0x000000040000795c */ /* 0x000fe20000300000 */
.L_x_100:
[----:B------:R-:W-:Y:S05]  /*4fc0*/  @P0 BRA `(.L_x_101) ;  /* 0x0000000000040947 */ /* 0x000fea0003800000 */
[----:B------:R-:W-:Y:S01]  /*4fd0*/  BPT.TRAP 0x1 ;  /* 0x000000040000795c */ /* 0x000fe20000300000 */
.L_x_101:
[C---:B------:R-:W-:Y:S01]  /*4fe0*/  IMAD R10, R11.reuse, 0x1000, R16 ;  /* 0x000010000b0a7824 */ /* 0x040fe200078e0210 */
[----:B------:R-:W-:Y:S01]  /*4ff0*/  R2UR UR19, R22 ;  /* 0x00000000161372ca */ /* 0x000fe200000e0000 */
[--C-:B------:R-:W-:Y:S01]  /*5000*/  IMAD R19, R11, 0x4000, R22.reuse ;  /* 0x000040000b137824 */ /* 0x100fe200078e0216 */
[----:B------:R-:W-:Y:S01]  /*5010*/  R2UR UR18, R24 ;  /* 0x00000000181272ca */ /* 0x000fe200000e0000 */
[----:B------:R-:W-:Y:S01]  /*5020*/  IMAD R10, R10, 0x2, R22 ;  /* 0x000000020a0a7824 */ /* 0x000fe200078e0216 */
[----:B------:R-:W-:Y:S01]  /*5030*/  R2UR UR33, R21 ;  /* 0x00000000152172ca */ /* 0x000fe200000e0000 */
[----:B------:R-:W-:Y:S01]  /*5040*/  VIADD R25, R25, 0xffffffff ;  /* 0xffffffff19197836 */ /* 0x000fe20000000000 */
[----:B------:R-:W-:Y:S01]  /*5050*/  R2UR UR16, R19 ;  /* 0x00000000131072ca */ /* 0x000fe200000e0000 */
[----:B------:R-:W-:Y:S01]  /*5060*/  UIADD3 UR14, UP0, UR30, 0xf0, URZ ;  /* 0x000000f01e0e7890 */ /* 0x000fe2000ff1e03f */
[----:B------:R-:W-:Y:S01]  /*5070*/  R2UR UR32, R10 ;  /* 0x000000000a2072ca */ /* 0x000fe200000e0000 */
[----:B------:R-:W-:Y:S01]  /*5080*/  IMAD R10, R11, 0x400, R18 ;  /* 0x000004000b0a7824 */ /* 0x000fe200078e0212 */
[----:B------:R-:W-:Y:S01]  /*5090*/  R2UR UR36, R5 ;  /* 0x00000000052472ca */ /* 0x000fe200000e0000 */
[----:B------:R-:W-:Y:S01]  /*50a0*/  UIADD3 UR38, UP1, UR30, 0x1f0, URZ ;  /* 0x000001f01e267890 */ /* 0x000fe2000ff3e03f */
[----:B------:R-:W-:Y:S01]  /*50b0*/  R2UR UR34, R23 ;  /* 0x00000000172272ca */ /* 0x000fe200000e0000 */
[----:B------:R-:W-:Y:S01]  /*50c0*/  UIADD3 UR40, UP2, UR30, 0x2f0, URZ ;  /* 0x000002f01e287890 */ /* 0x000fe2000ff5e03f */
[----:B------:R-:W-:Y:S01]  /*50d0*/  R2UR UR8, R10 ;  /* 0x000000000a0872ca */ /* 0x000fe200000e0000 */
[----:B------:R-:W-:Y:S01]  /*50e0*/  UIADD3.X UR15, URZ, UR31, URZ, UP0, !UPT ;  /* 0x0000001f3f0f7290 */ /* 0x000fe200087fe43f */
[----:B------:R-:W-:Y:S01]  /*50f0*/  R2UR UR35, R27 ;  /* 0x000000001b2372ca */ /* 0x000fe200000e0000 */
[----:B------:R-:W-:Y:S01]  /*5100*/  UIADD3.X UR39, URZ, UR31, URZ, UP1, !UPT ;  /* 0x0000001f3f277290 */ /* 0x000fe20008ffe43f */
[----:B------:R-:W-:Y:S01]  /*5110*/  R2UR UR11, R6 ;  /* 0x00000000060b72ca */ /* 0x000fe200000e0000 */
[----:B------:R-:W-:Y:S01]  /*5120*/  UIADD3.X UR41, URZ, UR31, URZ, UP2, !UPT ;  /* 0x0000001f3f297290 */ /* 0x000fe200097fe43f */
[----:B------:R-:W-:Y:S01]  /*5130*/  R2UR UR27, R20 ;  /* 0x00000000141b72ca */ /* 0x000fe200000e0000 */
[----:B------:R-:W-:Y:S01]  /*5140*/  UIADD3 UR32, UR32, 0x180, URZ ;  /* 0x0000018020207890 */ /* 0x000fe2000fffe03f */
[C---:B------:R-:W-:Y:S01]  /*5150*/  R2UR UR12, R26.reuse ;  /* 0x000000001a0c72ca */ /* 0x040fe200000e0000 */
[----:B------:R-:W-:Y:S01]  /*5160*/  UIADD3 UR26, UR18, -0x40, URZ ;  /* 0xffffffc0121a7890 */ /* 0x000fe2000fffe03f */
[----:B------:R-:W-:Y:S01]  /*5170*/  ISETP.GT.AND P3, PT, R25, 0x1, PT ;  /* 0x000000011900780c */ /* 0x000fe20003f64270 */
[----:B------:R-:W-:Y:S01]  /*5180*/  UIADD3 UR24, UR16, 0x12180, URZ ;  /* 0x0001218010187890 */ /* 0x000fe2000fffe03f */
[----:B------:R-:W-:Y:S01]  /*5190*/  VIADD R11, R11, 0x1 ;  /* 0x000000010b0b7836 */ /* 0x000fe20000000000 */
[----:B------:R-:W-:Y:S01]  /*51a0*/  UIADD3 UR8, UR19, 0x36180, UR8 ;  /* 0x0003618013087890 */ /* 0x000fe2000fffe008 */
[----:B------:R-:W-:Y:S01]  /*51b0*/  VIADD R26, R26, 0x1 ;  /* 0x000000011a1a7836 */ /* 0x000fe20000000000 */
[----:B------:R-:W-:Y:S01]  /*51c0*/  UIADD3 UR16, UR16, 0x14180, URZ ;  /* 0x0001418010107890 */ /* 0x000fe2000fffe03f */
[----:B------:R-:W-:Y:S01]  /*51d0*/  VIADD R24, R24, 0x80 ;  /* 0x0000008018187836 */ /* 0x000fe20000000000 */
[----:B------:R-:W-:Y:S01]  /*51e0*/  UMOV UR21, 0x30000 ;  /* 0x0003000000157882 */ /* 0x000fe20000000000 */
[----:B------:R-:W-:Y:S01]  /*51f0*/  UMOV UR22, 0x0 ;  /* 0x0000000000167882 */ /* 0x000fe20000000000 */
[----:B------:R-:W-:Y:S01]  /*5200*/  UMOV UR23, 0x10000000 ;  /* 0x1000000000177882 */ /* 0x000fe20000000000 */
[----:B------:R-:W-:Y:S01]  /*5210*/  ISETP.NE.AND P1, PT, R11, 0x9, PT ;  /* 0x000000090b00780c */ /* 0x000fe20003f25270 */
[----:B------:R-:W-:Y:S01]  /*5220*/  UMOV UR9, UR33 ;  /* 0x0000002100097c82 */ /* 0x000fe20008000000 */
[----:B------:R-:W-:Y:S01]  /*5230*/  UMOV UR13, UR36 ;  /* 0x00000024000d7c82 */ /* 0x000fe20008000000 */
[----:B------:R-:W-:Y:S01]  /*5240*/  UMOV UR25, UR33 ;  /* 0x0000002100197c82 */ /* 0x000fe20008000000 */
[----:B------:R-:W-:Y:S01]  /*5250*/  UMOV UR28, UR36 ;  /* 0x00000024001c7c82 */ /* 0x000fe20008000000 */
[----:B------:R0:W-:Y:S01]  /*5260*/  UTMALDG.3D.MULTICAST [UR32], [UR14], UR21, desc[UR22] ;  /* 0x000016200e0073b4 */ /* 0x0001e20008011815 */
[----:B------:R-:W-:Y:S01]  /*5270*/  UMOV UR17, UR33 ;  /* 0x0000002100117c82 */ /* 0x000fe20008000000 */
[----:B------:R-:W-:Y:S01]  /*5280*/  UMOV UR20, UR36 ;  /* 0x0000002400147c82 */ /* 0x000fe20008000000 */
[----:B------:R-:W-:Y:S01]  /*5290*/  UMOV UR19, UR27 ;  /* 0x0000001b00137c82 */ /* 0x000fe20008000000 */
[----:B------:R-:W-:Y:S01]  /*52a0*/  SEL R19, RZ, 0x1, P1 ;  /* 0x00000001ff137807 */ /* 0x000fe20000800000 */
[----:B------:R-:W-:Y:S01]  /*52b0*/  VIADD R23, R23, 0x40 ;  /* 0x0000004017177836 */ /* 0x000fe20000000000 */
[----:B------:R-:W-:Y:S01]  /*52c0*/  SEL R11, R11, RZ, P1 ;  /* 0x000000ff0b0b7207 */ /* 0x000fe20000800000 */
[----:B------:R0:W-:Y:S01]  /*52d0*/  UTMALDG.4D.MULTICAST [UR8], [UR38], UR21, desc[UR22] ;  /* 0x00001608260073b4 */ /* 0x0001e20008019815 */
[----:B------:R-:W-:Y:S01]  /*52e0*/  LOP3.LUT R4, R4, R19, RZ, 0x3c, !PT ;  /* 0x0000001304047212 */ /* 0x000fe200078e3cff */
[----:B------:R0:W-:Y:S01]  /*52f0*/  UTMALDG.3D [UR24], [UR40], desc[UR22] ;  /* 0x00001618280075b4 */ /* 0x0001e20008011000 */
[----:B------:R0:W-:Y:S02]  /*5300*/  UTMALDG.3D [UR16], [UR40], desc[UR22] ;  /* 0x00001610280075b4 */ /* 0x0001e40008011000 */
[----:B0-----:R-:W-:Y:S05]  /*5310*/  @P3 BRA `(.L_x_102) ;  /* 0xfffffff800f43947 */ /* 0x001fea000383ffff */
.L_x_98:
[----:B------:R-:W-:Y:S05]  /*5320*/  BSYNC B1 ;  /* 0x0000000000017941 */ /* 0x000fea0003800000 */
.L_x_97:
[----:B------:R-:W-:Y:S01]  /*5330*/  LOP3.LUT P5, RZ, R15, 0xff, RZ, 0xc0, !PT ;  /* 0x000000ff0fff7812 */ /* 0x000fe200078ac0ff */
[----:B------:R-:W-:Y:S01]  /*5340*/  VIADD R6, R13, UR6 ;  /* 0x000000060d067c36 */ /* 0x000fe20008000000 */
[----:B------:R-:W-:Y:S01]  /*5350*/  ULDC.64 UR8, c[0x0][0x750] ;  /* 0x0001d40000087ab9 */ /* 0x000fe20000000a00 */
[----:B------:R-:W-:Y:S01]  /*5360*/  IMAD.U32 R11, RZ, RZ, UR6 ;  /* 0x00000006ff0b7e24 */ /* 0x000fe2000f8e00ff */
[----:B------:R-:W-:Y:S01]  /*5370*/  UISETP.GE.U32.AND UP0, UPT, UR6, 0x9, UPT ;  /* 0x000000090600788c */ /* 0x000fe2000bf06070 */
[----:B------:R-:W-:Y:S01]  /*5380*/  BSSY B1, `(.L_x_103) ;  /* 0x000006b000017945 */ /* 0x000fe20003800000 */
[----:B------:R-:W-:Y:S02]  /*5390*/  ISETP.GT.U32.AND P1, PT, R6, 0x8, PT ;  /* 0x000000080600780c */ /* 0x000fe40003f24070 */
[----:B------:R-:W-:Y:S02]  /*53a0*/  PRMT R15, RZ, 0x7610, R15 ;  /* 0x00007610ff0f7816 */ /* 0x000fe4000000000f */
[----:B------:R-:W-:-:S02]  /*53b0*/  ISETP.LT.U32.AND P1, PT, R11, 0x9, P1 ;  /* 0x000000090b00780c */ /* 0x000fc40000f21070 */
[----:B------:R-:W-:Y:S01]  /*53c0*/  PLOP3.LUT P3, PT, PT, PT, UP0, 0x80, 0x0 ;  /* 0x000000000000781c */ /* 0x000fe20003f6f008 */
[----:B------:R-:W0:Y:S01]  /*53d0*/  @P5 S2R R5, SR_CgaCtaId ;  /* 0x0000000000055919 */ /* 0x000e220000008800 */
[----:B------:R-:W-:-:S04]  /*53e0*/  @P5 MOV R4, 0x400 ;  /* 0x0000040000045802 */ /* 0x000fc80000000f00 */
[----:B0-----:R-:W-:Y:S01]  /*53f0*/  @P5 LEA R10, R5, R4, 0x18 ;  /* 0x00000004050a5211 */ /* 0x001fe200078ec0ff */
[----:B------:R-:W-:-:S03]  /*5400*/  IMAD.WIDE.U32 R4, R6, 0x38e38e39, RZ ;  /* 0x38e38e3906047825 */ /* 0x000fc600078e00ff */
[----:B------:R0:W-:Y:S01]  /*5410*/  @P5 SYNCS.ARRIVE.TRANS64.A1T0 RZ, [R10+URZ+0xc8], RZ ;  /* 0x0000c8ff0aff59a7 */ /* 0x0001e2000810003f */
[----:B------:R-:W-:Y:S01]  /*5420*/  IADD3 R2, P5, R2, R8, RZ ;  /* 0x0000000802027210 */ /* 0x000fe20007fbe0ff */
[----:B------:R-:W-:Y:S01]  /*5430*/  IMAD.MOV.U32 R4, RZ, RZ, -0x1 ;  /* 0xffffffffff047424 */ /* 0x000fe200078e00ff */
[----:B------:R-:W-:Y:S02]  /*5440*/  SHF.R.U32.HI R11, RZ, 0x1, R5 ;  /* 0x00000001ff0b7819 */ /* 0x000fe40000011605 */
[----:B------:R-:W-:Y:S01]  /*5450*/  SEL R5, RZ, 0x1, !P1 ;  /* 0x00000001ff057807 */ /* 0x000fe20004800000 */
[----:B------:R-:W-:Y:S01]  /*5460*/  IMAD.X R3, R3, 0x1, R0, P5 ;  /* 0x0000000103037824 */ /* 0x000fe200028e0600 */
[----:B------:R-:W-:Y:S01]  /*5470*/  ISETP.GE.U32.AND P1, PT, R2, UR8, PT ;  /* 0x0000000802007c0c */ /* 0x000fe2000bf26070 */
[----:B------:R-:W-:Y:S01]  /*5480*/  IMAD R13, R11, -0x9, R6 ;  /* 0xfffffff70b0d7824 */ /* 0x000fe200078e0206 */
[----:B------:R-:W-:Y:S01]  /*5490*/  LOP3.LUT R12, R12, R5, RZ, 0x3c, !PT ;  /* 0x000000050c0c7212 */ /* 0x000fe200078e3cff */
[----:B------:R-:W-:Y:S01]  /*54a0*/  IMAD.MOV.U32 R6, RZ, RZ, -0x1 ;  /* 0xffffffffff067424 */ /* 0x000fe200078e00ff */
[----:B------:R-:W-:Y:S01]  /*54b0*/  ISETP.GE.U32.AND.EX P1, PT, R3, UR9, PT, P1 ;  /* 0x0000000903007c0c */ /* 0x000fe2000bf26110 */
[----:B------:R-:W-:Y:S01]  /*54c0*/  IMAD.MOV.U32 R5, RZ, RZ, -0x1 ;  /* 0xffffffffff057424 */ /* 0x000fe200078e00ff */
[----:B------:R-:W-:-:S02]  /*54d0*/  @P3 LOP3.LUT R12, R12, 0x1, R11, 0x78, !PT ;  /* 0x000000010c0c3812 */ /* 0x000fc400078e780b */
[----:B0-----:R-:W-:-:S09]  /*54e0*/  PRMT R10, RZ, 0x7610, R10 ;  /* 0x00007610ff0a7816 */ /* 0x001fd2000000000a */
[----:B------:R-:W-:Y:S05]  /*54f0*/  @P1 BRA `(.L_x_104) ;  /* 0x00000004004c1947 */ /* 0x000fea0003800000 */
[----:B------:R-:W0:Y:S01]  /*5500*/  S2R R6, SR_CTAID.X ;  /* 0x0000000000067919 */ /* 0x000e220000002500 */
[----:B------:R-:W-:Y:S01]  /*5510*/  ULDC UR8, c[0x0][0x150] ;  /* 0x0000540000087ab9 */ /* 0x000fe20000000800 */
[----:B------:R-:W1:Y:S01]  /*5520*/  LDC R11, c[0x0][0x144] ;  /* 0x00005100ff0b7b82 */ /* 0x000e620000000800 */
[----:B------:R-:W-:Y:S01]  /*5530*/  ULDC UR12, c[0x0][0x730] ;  /* 0x0001cc00000c7ab9 */ /* 0x000fe20000000800 */
[----:B------:R-:W2:Y:S01]  /*5540*/  S2R R21, SR_CTAID.Y ;  /* 0x0000000000157919 */ /* 0x000ea20000002600 */
[----:B------:R-:W-:-:S05]  /*5550*/  ULDC UR13, c[0x0][0x154] ;  /* 0x00005500000d7ab9 */ /* 0x000fca0000000800 */
[----:B------:R-:W3:Y:S01]  /*5560*/  LDC R20, c[0x0][0x148] ;  /* 0x00005200ff147b82 */ /* 0x000ee20000000800 */
[----:B0-----:R-:W-:Y:S02]  /*5570*/  I2FP.F32.U32 R4, R6 ;  /* 0x0000000600047245 */ /* 0x001fe40000201000 */
[----:B--2---:R-:W-:-:S03]  /*5580*/  I2FP.F32.U32 R22, R21 ;  /* 0x0000001500167245 */ /* 0x004fc60000201000 */
[----:B------:R-:W-:Y:S01]  /*5590*/  FMUL R5, R4, UR8 ;  /* 0x0000000804057c20 */ /* 0x000fe20008400000 */
[----:B------:R-:W-:Y:S02]  /*55a0*/  ULDC.64 UR8, c[0x0][0x728] ;  /* 0x0001ca0000087ab9 */ /* 0x000fe40000000a00 */
[----:B------:R-:W-:-:S03]  /*55b0*/  ISETP.NE.U32.AND P1, PT, RZ, UR8, PT ;  /* 0x00000008ff007c0c */ /* 0x000fc6000bf25070 */
[----:B------:R-:W0:Y:S01]  /*55c0*/  F2I.U32.TRUNC.NTZ R5, R5 ;  /* 0x0000000500057305 */ /* 0x000e22000020f000 */
[----:B------:R-:W-:Y:S01]  /*55d0*/  ISETP.NE.AND.EX P1, PT, RZ, UR9, PT, P1 ;  /* 0x00000009ff007c0c */ /* 0x000fe2000bf25310 */
[----:B0-----:R-:W-:Y:S02]  /*55e0*/  IMAD.MOV R4, RZ, RZ, -R5 ;  /* 0x000000ffff047224 */ /* 0x001fe400078e0a05 */
[----:B------:R-:W-:Y:S02]  /*55f0*/  IMAD.MOV.U32 R5, RZ, RZ, R3 ;  /* 0x000000ffff057224 */ /* 0x000fe400078e0003 */
[----:B-1----:R-:W-:Y:S02]  /*5600*/  IMAD R6, R11, R4, R6 ;  /* 0x000000040b067224 */ /* 0x002fe400078e0206 */
[----:B------:R-:W-:-:S06]  /*5610*/  IMAD.MOV.U32 R4, RZ, RZ, R2 ;  /* 0x000000ffff047224 */ /* 0x000fcc00078e0002 */
[----:B---3--:R-:W-:Y:S05]  /*5620*/  @!P1 BRA `(.L_x_105) ;  /* 0x0000000000289947 */ /* 0x008fea0003800000 */
[----:B------:R-:W-:Y:S02]  /*5630*/  ULDC UR11, c[0x0][0x734] ;  /* 0x0001cd00000b7ab9 */ /* 0x000fe40000000800 */
[----:B------:R-:W-:-:S05]  /*5640*/  IADD3 R5, P1, R2, UR11, RZ ;  /* 0x0000000b02057c10 */ /* 0x000fca000ff3e0ff */
[----:B------:R-:W-:-:S04]  /*5650*/  IMAD.X R19, RZ, RZ, R3, P1 ;  /* 0x000000ffff137224 */ /* 0x000fc800008e0603 */
[----:B------:R-:W-:-:S04]  /*5660*/  IMAD.WIDE.U32 R10, R19, UR8, RZ ;  /* 0x00000008130a7c25 */ /* 0x000fc8000f8e00ff */
[----:B------:R-:W-:-:S04]  /*5670*/  IMAD.WIDE.U32 R10, P1, R5, UR9, R10 ;  /* 0x00000009050a7c25 */ /* 0x000fc8000f82000a */
[----:B------:R-:W-:-:S04]  /*5680*/  IMAD.WIDE.U32 R4, R5, UR8, RZ ;  /* 0x0000000805047c25 */ /* 0x000fc8000f8e00ff */
[----:B------:R-:W-:Y:S01]  /*5690*/  IMAD.MOV.U32 R4, RZ, RZ, R11 ;  /* 0x000000ffff047224 */ /* 0x000fe200078e000b */
[----:B------:R-:W-:Y:S01]  /*56a0*/  IADD3 RZ, P3, R5, R10, RZ ;  /* 0x0000000a05ff7210 */ /* 0x000fe20007f7e0ff */
[----:B------:R-:W-:-:S04]  /*56b0*/  IMAD.X R5, RZ, RZ, RZ, P1 ;  /* 0x000000ffff057224 */ /* 0x000fc800008e06ff */
[----:B------:R-:W-:-:S08]  /*56c0*/  IMAD.WIDE.U32.X R4, R19, UR9, R4, P3 ;  /* 0x0000000913047c25 */ /* 0x000fd000098e0404 */
.L_x_105:
[--C-:B------:R-:W-:Y:S01]  /*56d0*/  SHF.R.U64 R19, R4, UR12, R5.reuse ;  /* 0x0000000c04137c19 */ /* 0x100fe20008001205 */
[----:B------:R-:W-:Y:S01]  /*56e0*/  FMUL R22, R22, UR13 ;  /* 0x0000000d16167c20 */ /* 0x000fe20008400000 */
[----:B------:R-:W-:Y:S01]  /*56f0*/  SHF.R.U32.HI R4, RZ, UR12, R5 ;  /* 0x0000000cff047c19 */ /* 0x000fe20008011605 */
[----:B------:R-:W-:Y:S01]  /*5700*/  ULDC.64 UR8, c[0x0][0x720] ;  /* 0x0001c80000087ab9 */ /* 0x000fe20000000a00 */
[----:B------:R-:W-:Y:S01]  /*5710*/  IADD3 R5, P1, RZ, -R19, RZ ;  /* 0x80000013ff057210 */ /* 0x000fe20007f3e0ff */
[----:B------:R-:W-:Y:S02]  /*5720*/  ULDC.64 UR12, c[0x0][0x740] ;  /* 0x0001d000000c7ab9 */ /* 0x000fe40000000a00 */
[----:B------:R-:W0:Y:S02]  /*5730*/  F2I.U32.TRUNC.NTZ R22, R22 ;  /* 0x0000001600167305 */ /* 0x000e24000020f000 */
[----:B------:R-:W-:Y:S01]  /*5740*/  IMAD.X R4, RZ, RZ, ~R4, P1 ;  /* 0x000000ffff047224 */ /* 0x000fe200008e0e04 */
[----:B------:R-:W-:-:S03]  /*5750*/  ISETP.NE.U32.AND P1, PT, RZ, UR12, PT ;  /* 0x0000000cff007c0c */ /* 0x000fc6000bf25070 */
[----:B------:R-:W-:Y:S01]  /*5760*/  IMAD R4, R4, UR8, RZ ;  /* 0x0000000804047c24 */ /* 0x000fe2000f8e02ff */
[----:B------:R-:W-:-:S03]  /*5770*/  ISETP.NE.AND.EX P1, PT, RZ, UR13, PT, P1 ;  /* 0x0000000dff007c0c */ /* 0x000fc6000bf25310 */
[C---:B------:R-:W-:Y:S02]  /*5780*/  IMAD R11, R5.reuse, UR9, R4 ;  /* 0x00000009050b7c24 */ /* 0x040fe4000f8e0204 */
[----:B------:R-:W-:Y:S01]  /*5790*/  IMAD.WIDE.U32 R4, R5, UR8, R2 ;  /* 0x0000000805047c25 */ /* 0x000fe2000f8e0002 */
[----:B------:R-:W-:-:S03]  /*57a0*/  ULDC UR8, c[0x0][0x718] ;  /* 0x0001c60000087ab9 */ /* 0x000fc60000000800 */
[----:B0-----:R-:W-:Y:S02]  /*57b0*/  IMAD.MOV R10, RZ, RZ, -R22 ;  /* 0x000000ffff0a7224 */ /* 0x001fe400078e0a16 */
[----:B------:R-:W-:Y:S02]  /*57c0*/  IMAD.IADD R5, R5, 0x1, R11 ;  /* 0x0000000105057824 */ /* 0x000fe400078e020b */
[----:B------:R-:W-:-:S03]  /*57d0*/  @P4 IMAD R6, R20, R10, R21 ;  /* 0x0000000a14064224 */ /* 0x000fc600078e0215 */
[--C-:B------:R-:W-:Y:S02]  /*57e0*/  SHF.R.U64 R20, R4, UR8, R5.reuse ;  /* 0x0000000804147c19 */ /* 0x100fe40008001205 */
[----:B------:R-:W-:Y:S01]  /*57f0*/  SHF.R.U32.HI R5, RZ, UR8, R5 ;  /* 0x00000008ff057c19 */ /* 0x000fe20008011605 */
[----:B------:R-:W-:-:S03]  /*5800*/  ULDC UR8, c[0x0][0x708] ;  /* 0x0001c20000087ab9 */ /* 0x000fc60000000800 */
[--C-:B------:R-:W-:Y:S02]  /*5810*/  SHF.R.U64 R22, R20, UR8, R5.reuse ;  /* 0x0000000814167c19 */ /* 0x100fe40008001205 */
[----:B------:R-:W-:Y:S01]  /*5820*/  SHF.R.U32.HI R5, RZ, UR8, R5 ;  /* 0x00000008ff057c19 */ /* 0x000fe20008011605 */
[----:B------:R-:W-:-:S03]  /*5830*/  ULDC UR8, c[0x0][0x758] ;  /* 0x0001d60000087ab9 */ /* 0x000fc60000000800 */
[--C-:B------:R-:W-:Y:S02]  /*5840*/  SHF.R.U64 R21, R22, UR8, R5.reuse ;  /* 0x0000000816157c19 */ /* 0x100fe40008001205 */
[----:B------:R-:W-:-:S03]  /*5850*/  SHF.R.U32.HI R23, RZ, UR8, R5 ;  /* 0x00000008ff177c19 */ /* 0x000fc60008011605 */
[----:B------:R-:W-:Y:S02]  /*5860*/  IMAD.MOV.U32 R4, RZ, RZ, R21 ;  /* 0x000000ffff047224 */ /* 0x000fe400078e0015 */
[----:B------:R-:W-:Y:S01]  /*5870*/  IMAD.MOV.U32 R5, RZ, RZ, R23 ;  /* 0x000000ffff057224 */ /* 0x000fe200078e0017 */
[----:B------:R-:W-:Y:S06]  /*5880*/  @!P1 BRA `(.L_x_106) ;  /* 0x0000000000289947 */ /* 0x000fec0003800000 */
        /* <DEDUP_REMOVED lines=10> */
.L_x_106:
[----:B------:R-:W-:Y:S01]  /*5930*/  ULDC UR8, c[0x0][0x748] ;  /* 0x0001d20000087ab9 */ /* 0x000fe20000000800 */
[----:B------:R-:W-:Y:S01]  /*5940*/  LOP3.LUT R20, R20, UR4, RZ, 0xc0, !PT ;  /* 0x0000000414147c12 */ /* 0x000fe2000f8ec0ff */
[----:B------:R-:W-:Y:S01]  /*5950*/  ULDC UR9, c[0x0][0x710] ;  /* 0x0001c40000097ab9 */ /* 0x000fe20000000800 */
[----:B------:R-:W-:Y:S01]  /*5960*/  SHF.R.U64 R5, R4, UR8, R5 ;  /* 0x0000000804057c19 */ /* 0x000fe20008001205 */
[----:B------:R-:W-:Y:S01]  /*5970*/  ULDC UR8, c[0x0][0x738] ;  /* 0x0001ce0000087ab9 */ /* 0x000fe20000000800 */
[----:B------:R-:W-:Y:S01]  /*5980*/  LOP3.LUT R4, R22, UR7, RZ, 0xc0, !PT ;  /* 0x0000000716047c12 */ /* 0x000fe2000f8ec0ff */
[----:B------:R-:W-:-:S04]  /*5990*/  IMAD.MOV.U32 R10, RZ, RZ, 0x1 ;  /* 0x00000001ff0a7424 */ /* 0x000fc800078e00ff */
[----:B------:R-:W-:Y:S02]  /*59a0*/  IMAD R11, R5, UR5, R4 ;  /* 0x00000005050b7c24 */ /* 0x000fe4000f8e0204 */
[----:B------:R-:W-:Y:S02]  /*59b0*/  IMAD.MOV R4, RZ, RZ, -R5 ;  /* 0x000000ffff047224 */ /* 0x000fe400078e0a05 */
[----:B------:R-:W-:Y:S02]  /*59c0*/  IMAD R6, R11, UR9, R6 ;  /* 0x000000090b067c24 */ /* 0x000fe4000f8e0206 */
[----:B------:R-:W-:Y:S01]  /*59d0*/  IMAD R21, R4, UR8, R21 ;  /* 0x0000000804157c24 */ /* 0x000fe2000f8e0215 */
[----:B------:R-:W-:Y:S01]  /*59e0*/  ULDC UR8, c[0x0][0x700] ;  /* 0x0001c00000087ab9 */ /* 0x000fe20000000800 */
[----:B------:R-:W-:Y:S02]  /*59f0*/  IMAD.MOV.U32 R5, RZ, RZ, R19 ;  /* 0x000000ffff057224 */ /* 0x000fe400078e0013 */
[----:B------:R-:W-:-:S05]  /*5a00*/  IMAD R21, R21, UR8, R20 ;  /* 0x0000000815157c24 */ /* 0x000fca000f8e0214 */
[----:B------:R-:W-:Y:S02]  /*5a10*/  SEL R4, R21, R6, !P4 ;  /* 0x0000000615047207 */ /* 0x000fe40006000000 */
[----:B------:R-:W-:-:S07]  /*5a20*/  SEL R6, R6, R21, !P4 ;  /* 0x0000001506067207 */ /* 0x000fce0006000000 */
.L_x_104:
[----:B------:R-:W-:Y:S05]  /*5a30*/  BSYNC B1 ;  /* 0x0000000000017941 */ /* 0x000fea0003800000 */
.L_x_103:
[----:B------:R-:W-:-:S13]  /*5a40*/  LOP3.LUT P1, RZ, R10, 0xff, RZ, 0xc0, !PT ;  /* 0x000000ff0aff7812 */ /* 0x000fda000782c0ff */
[----:B------:R-:W-:Y:S05]  /*5a50*/  @P1 BRA `(.L_x_107) ;  /* 0xfffffff000e81947 */ /* 0x000fea000383ffff */
[----:B------:R-:W-:Y:S05]  /*5a60*/  BSYNC B0 ;  /* 0x0000000000007941 */ /* 0x000fea0003800000 */
.L_x_95:
[----:B------:R-:W-:-:S03]  /*5a70*/  UMOV UR8, 0xffffffff ;  /* 0xffffffff00087882 */ /* 0x000fc60000000000 */
[----:B------:R-:W-:Y:S05]  /*5a80*/  BRA.DIV UR8, `(.L_x_108) ;  /* 0x0000000608e87947 */ /* 0x000fea000b800000 */
[----:B------:R-:W-:-:S13]  /*5a90*/  ELECT P0, URZ, PT ;  /* 0x00000000003f782f */ /* 0x000fda0003800000 */
.L_x_129:
[----:B------:R-:W-:Y:S04]  /*5aa0*/  BSSY B0, `(.L_x_109) ;  /* 0x0000058000007945 */ /* 0x000fe80003800000 */
[----:B------:R-:W-:Y:S05]  /*5ab0*/  @!P0 BRA `(.L_x_110) ;  /* 0x0000000400588947 */ /* 0x000fea0003800000 */
[----:B------:R-:W-:-:S04]  /*5ac0*/  LOP3.LUT R7, R7, 0x2, RZ, 0xfc, !PT ;  /* 0x0000000207077812 */ /* 0x000fc800078efcff */
[----:B------:R-:W-:-:S13]  /*5ad0*/  ISETP.NE.AND P0, PT, R7, 0x3, PT ;  /* 0x000000030700780c */ /* 0x000fda0003f05270 */
[----:B------:R-:W-:Y:S05]  /*5ae0*/  @!P0 BRA `(.L_x_111) ;  /* 0x0000000000048947 */ /* 0x000fea0003800000 */
[----:B------:R-:W-:Y:S01]  /*5af0*/  BPT.TRAP 0x1 ;  /* 0x000000040000795c */ /* 0x000fe20000300000 */
.L_x_111:
[----:B------:R-:W0:Y:S01]  /*5b00*/  S2R R3, SR_CgaCtaId ;  /* 0x0000000000037919 */ /* 0x000e220000008800 */
[----:B------:R-:W-:Y:S02]  /*5b10*/  MOV R0, 0x400 ;  /* 0x0000040000007802 */ /* 0x000fe40000000f00 */
[----:B------:R-:W-:Y:S02]  /*5b20*/  SHF.L.U32 R2, R12, 0x1f, RZ ;  /* 0x0000001f0c027819 */ /* 0x000fe400000006ff */
[----:B0-----:R-:W-:-:S05]  /*5b30*/  LEA R0, R3, R0, 0x18 ;  /* 0x0000000003007211 */ /* 0x001fca00078ec0ff */
[----:B------:R-:W-:-:S04]  /*5b40*/  VIADD R0, R0, 0x48 ;  /* 0x0000004800007836 */ /* 0x000fc80000000000 */
[C---:B------:R-:W-:Y:S02]  /*5b50*/  IMAD R5, R13.reuse, 0x8, R0 ;  /* 0x000000080d057824 */ /* 0x040fe400078e0200 */
[----:B------:R-:W-:Y:S02]  /*5b60*/  VIADD R13, R13, 0x1 ;  /* 0x000000010d0d7836 */ /* 0x000fe40000000000 */
[----:B------:R-:W0:Y:S03]  /*5b70*/  SYNCS.PHASECHK.TRANS64.TRYWAIT P0, [R5+URZ], R2 ;  /* 0x00000002050075a7 */ /* 0x000e26000800017f */
[----:B------:R-:W-:-:S04]  /*5b80*/  ISETP.NE.AND P1, PT, R13, 0x9, PT ;  /* 0x000000090d00780c */ /* 0x000fc80003f25270 */
[----:B------:R-:W-:Y:S02]  /*5b90*/  SEL R3, RZ, 0x1, P1 ;  /* 0x00000001ff037807 */ /* 0x000fe40000800000 */
[----:B------:R-:W-:Y:S02]  /*5ba0*/  SEL R13, R13, RZ, P1 ;  /* 0x000000ff0d0d7207 */ /* 0x000fe40000800000 */
[----:B------:R-:W-:-:S03]  /*5bb0*/  LOP3.LUT R12, R12, R3, RZ, 0x3c, !PT ;  /* 0x000000030c0c7212 */ /* 0x000fc600078e3cff */
[----:B------:R-:W-:Y:S01]  /*5bc0*/  IMAD R7, R13, 0x8, R0 ;  /* 0x000000080d077824 */ /* 0x000fe200078e0200 */
[----:B------:R-:W-:Y:S01]  /*5bd0*/  SHF.L.U32 R4, R12, 0x1f, RZ ;  /* 0x0000001f0c047819 */ /* 0x000fe200000006ff */
[----:B0-----:R-:W-:Y:S06]  /*5be0*/  @!P0 BRA `(.L_x_112) ;  /* 0x0000000400b48947 */ /* 0x001fec0003800000 */
.L_x_130:
[----:B------:R-:W1:Y:S01]  /*5bf0*/  SYNCS.PHASECHK.TRANS64.TRYWAIT P0, [R7+URZ], R4 ;  /* 0x00000004070075a7 */ /* 0x000e62000800017f */
[----:B0-----:R-:W-:-:S05]  /*5c00*/  VIADD R2, R13, 0x1 ;  /* 0x000000010d027836 */ /* 0x001fca0000000000 */
[----:B------:R-:W-:-:S04]  /*5c10*/  ISETP.NE.AND P1, PT, R2, 0x9, PT ;  /* 0x000000090200780c */ /* 0x000fc80003f25270 */
[----:B------:R-:W-:Y:S02]  /*5c20*/  SEL R3, RZ, 0x1, P1 ;  /* 0x00000001ff037807 */ /* 0x000fe40000800000 */
[----:B------:R-:W-:Y:S02]  /*5c30*/  SEL R9, R2, RZ, P1 ;  /* 0x000000ff02097207 */ /* 0x000fe40000800000 */
[----:B------:R-:W-:-:S03]  /*5c40*/  LOP3.LUT R12, R12, R3, RZ, 0x3c, !PT ;  /* 0x000000030c0c7212 */ /* 0x000fc600078e3cff */
[----:B------:R-:W-:Y:S01]  /*5c50*/  IMAD R6, R9, 0x8, R0 ;  /* 0x0000000809067824 */ /* 0x000fe200078e0200 */
[----:B------:R-:W-:Y:S01]  /*5c60*/  SHF.L.U32 R5, R12, 0x1f, RZ ;  /* 0x0000001f0c057819 */ /* 0x000fe200000006ff */
[----:B-1----:R-:W-:Y:S06]  /*5c70*/  @!P0 BRA `(.L_x_113) ;  /* 0x0000000400a48947 */ /* 0x002fec0003800000 */
.L_x_131:
[----:B------:R-:W1:Y:S01]  /*5c80*/  SYNCS.PHASECHK.TRANS64.TRYWAIT P0, [R6+URZ], R5 ;  /* 0x00000005060075a7 */ /* 0x000e62000800017f */
[----:B------:R-:W-:-:S05]  /*5c90*/  VIADD R2, R9, 0x1 ;  /* 0x0000000109027836 */ /* 0x000fca0000000000 */
[----:B------:R-:W-:-:S04]  /*5ca0*/  ISETP.NE.AND P1, PT, R2, 0x9, PT ;  /* 0x000000090200780c */ /* 0x000fc80003f25270 */
[----:B------:R-:W-:Y:S02]  /*5cb0*/  SEL R3, RZ, 0x1, P1 ;  /* 0x00000001ff037807 */ /* 0x000fe40000800000 */
[----:B0-----:R-:W-:Y:S02]  /*5cc0*/  SEL R7, R2, RZ, P1 ;  /* 0x000000ff02077207 */ /* 0x001fe40000800000 */
[----:B------:R-:W-:-:S03]  /*5cd0*/  LOP3.LUT R12, R12, R3, RZ, 0x3c, !PT ;  /* 0x000000030c0c7212 */ /* 0x000fc600078e3cff */
[----:B------:R-:W-:Y:S01]  /*5ce0*/  IMAD R9, R7, 0x8, R0 ;  /* 0x0000000807097824 */ /* 0x000fe200078e0200 */
[----:B------:R-:W-:Y:S01]  /*5cf0*/  SHF.L.U32 R4, R12, 0x1f, RZ ;  /* 0x0000001f0c047819 */ /* 0x000fe200000006ff */
[----:B-1----:R-:W-:Y:S06]  /*5d00*/  @!P0 BRA `(.L_x_114) ;  /* 0x0000000400948947 */ /* 0x002fec0003800000 */
.L_x_132:
[----:B------:R-:W1:Y:S01]  /*5d10*/  SYNCS.PHASECHK.TRANS64.TRYWAIT P0, [R9+URZ], R4 ;  /* 0x00000004090075a7 */ /* 0x000e62000800017f */
[----:B------:R-:W-:-:S05]  /*5d20*/  VIADD R2, R7, 0x1 ;  /* 0x0000000107027836 */ /* 0x000fca0000000000 */
[----:B------:R-:W-:-:S04]  /*5d30*/  ISETP.NE.AND P1, PT, R2, 0x9, PT ;  /* 0x000000090200780c */ /* 0x000fc80003f25270 */
[----:B------:R-:W-:Y:S02]  /*5d40*/  SEL R3, RZ, 0x1, P1 ;  /* 0x00000001ff037807 */ /* 0x000fe40000800000 */
[----:B------:R-:W-:Y:S02]  /*5d50*/  SEL R7, R2, RZ, P1 ;  /* 0x000000ff02077207 */ /* 0x000fe40000800000 */
[----:B------:R-:W-:-:S03]  /*5d60*/  LOP3.LUT R12, R12, R3, RZ, 0x3c, !PT ;  /* 0x000000030c0c7212 */ /* 0x000fc600078e3cff */
[----:B0-----:R-:W-:Y:S01]  /*5d70*/  IMAD R6, R7, 0x8, R0 ;  /* 0x0000000807067824 */ /* 0x001fe200078e0200 */
[----:B------:R-:W-:Y:S01]  /*5d80*/  SHF.L.U32 R5, R12, 0x1f, RZ ;  /* 0x0000001f0c057819 */ /* 0x000fe200000006ff */
[----:B-1----:R-:W-:Y:S06]  /*5d90*/  @!P0 BRA `(.L_x_115) ;  /* 0x0000000400848947 */ /* 0x002fec0003800000 */
.L_x_133:
        /* <DEDUP_REMOVED lines=9> */
.L_x_134:
[----:B------:R-:W1:Y:S01]  /*5e30*/  SYNCS.PHASECHK.TRANS64.TRYWAIT P0, [R9+URZ], R4 ;  /* 0x00000004090075a7 */ /* 0x000e62000800017f */
[----:B------:R-:W-:-:S05]  /*5e40*/  VIADD R2, R7, 0x1 ;  /* 0x0000000107027836 */ /* 0x000fca0000000000 */
[----:B------:R-:W-:-:S04]  /*5e50*/  ISETP.NE.AND P1, PT, R2, 0x9, PT ;  /* 0x000000090200780c */ /* 0x000fc80003f25270 */
[----:B------:R-:W-:Y:S02]  /*5e60*/  SEL R3, RZ, 0x1, P1 ;  /* 0x00000001ff037807 */ /* 0x000fe40000800000 */
[----:B------:R-:W-:Y:S02]  /*5e70*/  SEL R7, R2, RZ, P1 ;  /* 0x000000ff02077207 */ /* 0x000fe40000800000 */
[----:B------:R-:W-:-:S03]  /*5e80*/  LOP3.LUT R12, R12, R3, RZ, 0x3c, !PT ;  /* 0x000000030c0c7212 */ /* 0x000fc600078e3cff */
[----:B------:R-:W-:Y:S01]  /*5e90*/  IMAD R8, R7, 0x8, R0 ;  /* 0x0000000807087824 */ /* 0x000fe200078e0200 */
[----:B0-----:R-:W-:Y:S01]  /*5ea0*/  SHF.L.U32 R5, R12, 0x1f, RZ ;  /* 0x0000001f0c057819 */ /* 0x001fe200000006ff */
[----:B-1----:R-:W-:Y:S06]  /*5eb0*/  @!P0 BRA `(.L_x_117) ;  /* 0x0000000400648947 */ /* 0x002fec0003800000 */
.L_x_135:
[----:B------:R-:W1:Y:S01]  /*5ec0*/  SYNCS.PHASECHK.TRANS64.TRYWAIT P0, [R8+URZ], R5 ;  /* 0x00000005080075a7 */ /* 0x000e62000800017f */
[----:B------:R-:W-:-:S05]  /*5ed0*/  VIADD R2, R7, 0x1 ;  /* 0x0000000107027836 */ /* 0x000fca0000000000 */
[----:B------:R-:W-:-:S04]  /*5ee0*/  ISETP.NE.AND P1, PT, R2, 0x9, PT ;  /* 0x000000090200780c */ /* 0x000fc80003f25270 */
[----:B------:R-:W-:Y:S02]  /*5ef0*/  SEL R3, RZ, 0x1, P1 ;  /* 0x00000001ff037807 */ /* 0x000fe40000800000 */
[----:B------:R-:W-:Y:S02]  /*5f00*/  SEL R7, R2, RZ, P1 ;  /* 0x000000ff02077207 */ /* 0x000fe40000800000 */
[----:B0-----:R-:W-:-:S03]  /*5f10*/  LOP3.LUT R9, R12, R3, RZ, 0x3c, !PT ;  /* 0x000000030c097212 */ /* 0x001fc600078e3cff */
[----:B------:R-:W-:Y:S01]  /*5f20*/  IMAD R11, R7, 0x8, R0 ;  /* 0x00000008070b7824 */ /* 0x000fe200078e0200 */
[----:B------:R-:W-:Y:S01]  /*5f30*/  SHF.L.U32 R6, R9, 0x1f, RZ ;  /* 0x0000001f09067819 */ /* 0x000fe200000006ff */
[----:B-1----:R-:W-:Y:S06]  /*5f40*/  @!P0 BRA `(.L_x_118) ;  /* 0x0000000400548947 */ /* 0x002fec0003800000 */
.L_x_136:
[----:B------:R-:W1:Y:S01]  /*5f50*/  SYNCS.PHASECHK.TRANS64.TRYWAIT P0, [R11+URZ], R6 ;  /* 0x000000060b0075a7 */ /* 0x000e62000800017f */
[----:B------:R-:W-:-:S05]  /*5f60*/  VIADD R2, R7, 0x1 ;  /* 0x0000000107027836 */ /* 0x000fca0000000000 */
[----:B------:R-:W-:-:S04]  /*5f70*/  ISETP.NE.AND P1, PT, R2, 0x9, PT ;  /* 0x000000090200780c */ /* 0x000fc80003f25270 */
[----:B------:R-:W-:Y:S02]  /*5f80*/  SEL R4, RZ, 0x1, P1 ;  /* 0x00000001ff047807 */ /* 0x000fe40000800000 */
[----:B------:R-:W-:Y:S02]  /*5f90*/  SEL R3, R2, RZ, P1 ;  /* 0x000000ff02037207 */ /* 0x000fe40000800000 */
[----:B------:R-:W-:Y:S01]  /*5fa0*/  LOP3.LUT R4, R9, R4, RZ, 0x3c, !PT ;  /* 0x0000000409047212 */ /* 0x000fe200078e3cff */
[----:B-1----:R-:W-:Y:S06]  /*5fb0*/  @!P0 BRA `(.L_x_119) ;  /* 0x00000004004c8947 */ /* 0x002fec0003800000 */
.L_x_137:
[----:B------:R-:W-:Y:S01]  /*5fc0*/  IMAD R3, R3, 0x8, R0 ;  /* 0x0000000803037824 */ /* 0x000fe200078e0200 */
[----:B------:R-:W-:-:S07]  /*5fd0*/  SHF.L.U32 R0, R4, 0x1f, RZ ;  /* 0x0000001f04007819 */ /* 0x000fce00000006ff */
.L_x_120:
[----:B--2---:R2:W3:Y:S02]  /*5fe0*/  SYNCS.PHASECHK.TRANS64.TRYWAIT P0, [R3+URZ], R0 ;  /* 0x00000000030075a7 */ /* 0x0044e4000800017f */
[----:B---3--:R-:W-:Y:S05]  /*5ff0*/  @!P0 NANOSLEEP.SYNCS 0x989680 ;  /* 0x009896800000895d */ /* 0x008fea0003900000 */
[----:B------:R-:W3:Y:S02]  /*6000*/  @!P0 SYNCS.PHASECHK.TRANS64 P0, [R3+URZ], R0 ;  /* 0x00000000030085a7 */ /* 0x000ee4000800007f */
[----:B---3--:R-:W-:Y:S05]  /*6010*/  @!P0 BRA `(.L_x_120) ;  /* 0xfffffffc00f08947 */ /* 0x008fea000383ffff */
.L_x_110:
[----:B------:R-:W-:Y:S05]  /*6020*/  BSYNC B0 ;  /* 0x0000000000007941 */ /* 0x000fea0003800000 */
.L_x_109:
[----:B------:R-:W-:Y:S05]  /*6030*/  EXIT ;  /* 0x000000000000794d */ /* 0x000fea0003800000 */
.L_x_20:
[----:B0-----:R-:W-:-:S04]  /*6040*/  IMAD.U32 R20, RZ, RZ, UR12 ;  /* 0x0000000cff147e24 */ /* 0x001fc8000f8e00ff */
[----:B------:R0:W1:Y:S03]  /*6050*/  SYNCS.PHASECHK.TRANS64.TRYWAIT P1, [R20+URZ+-0x8], R19 ;  /* 0xfffff813140075a7 */ /* 0x000066000802017f */
[----:B-1----:R-:W-:Y:S05]  /*6060*/  @!P1 NANOSLEEP.SYNCS 0x989680 ;  /* 0x009896800000995d */ /* 0x002fea0003900000 */
[----:B------:R-:W1:Y:S02]  /*6070*/  @!P1 SYNCS.PHASECHK.TRANS64 P1, [R20+URZ+-0x8], R19 ;  /* 0xfffff813140095a7 */ /* 0x000e64000802007f */
[----:B-1----:R-:W-:Y:S05]  /*6080*/  @!P1 BRA `(.L_x_20) ;  /* 0xfffffffc00ec9947 */ /* 0x002fea000383ffff */
[----:B------:R-:W-:Y:S05]  /*6090*/  BRA `(.L_x_121) ;  /* 0xffffffb400c87947 */ /* 0x000fea000383ffff */
.L_x_25:
[----:B-1----:R-:W-:-:S04]  /*60a0*/  IMAD.U32 R22, RZ, RZ, UR8 ;  /* 0x00000008ff167e24 */ /* 0x002fc8000f8e00ff */
[----:B------:R1:W3:Y:S03]  /*60b0*/  SYNCS.PHASECHK.TRANS64.TRYWAIT P1, [R22+URZ], R21 ;  /* 0x00000015160075a7 */ /* 0x0002e6000802017f */
[----:B---3--:R-:W-:Y:S05]  /*60c0*/  @!P1 NANOSLEEP.SYNCS 0x989680 ;  /* 0x009896800000995d */ /* 0x008fea0003900000 */
[----:B------:R-:W3:Y:S02]  /*60d0*/  @!P1 SYNCS.PHASECHK.TRANS64 P1, [R22+URZ], R21 ;  /* 0x00000015160095a7 */ /* 0x000ee4000802007f */
[----:B---3--:R-:W-:Y:S05]  /*60e0*/  @!P1 BRA `(.L_x_25) ;  /* 0xfffffffc00ec9947 */ /* 0x008fea000383ffff */
[----:B------:R-:W-:Y:S05]  /*60f0*/  BRA `(.L_x_24) ;  /* 0xffffffb800347947 */ /* 0x000fea000383ffff */
.L_x_29:
[----:B0-----:R-:W-:-:S04]  /*6100*/  IMAD.U32 R20, RZ, RZ, UR12 ;  /* 0x0000000cff147e24 */ /* 0x001fc8000f8e00ff */
[----:B------:R0:W1:Y:S03]  /*6110*/  SYNCS.PHASECHK.TRANS64.TRYWAIT P1, [R20+URZ+0x8], R19 ;  /* 0x00000813140075a7 */ /* 0x000066000802017f */
[----:B-1----:R-:W-:Y:S05]  /*6120*/  @!P1 NANOSLEEP.SYNCS 0x989680 ;  /* 0x009896800000995d */ /* 0x002fea0003900000 */
[----:B------:R-:W1:Y:S02]  /*6130*/  @!P1 SYNCS.PHASECHK.TRANS64 P1, [R20+URZ+0x8], R19 ;  /* 0x00000813140095a7 */ /* 0x000e64000802007f */
[----:B-1----:R-:W-:Y:S05]  /*6140*/  @!P1 BRA `(.L_x_29) ;  /* 0xfffffffc00ec9947 */ /* 0x002fea000383ffff */
[----:B------:R-:W-:Y:S05]  /*6150*/  BRA `(.L_x_122) ;  /* 0xffffffbc00247947 */ /* 0x000fea000383ffff */
.L_x_96:
[----:B------:R-:W-:Y:S01]  /*6160*/  BSSY B1, `(.L_x_123) ;  /* 0x0000006000017945 */ /* 0x000fe20003800000 */
[----:B------:R-:W-:-:S07]  /*6170*/  IMAD.MOV.U32 R10, RZ, RZ, -0x1 ;  /* 0xffffffffff0a7424 */ /* 0x000fce00078e00ff */
[----:B------:R-:W-:Y:S05]  /*6180*/  WARPSYNC.COLLECTIVE R10, `(.L_x_124) ;  /* 0x000000000a0c7348 */ /* 0x000fea0003c00000 */
[----:B------:R-:W-:Y:S02]  /*6190*/  ELECT P1, UR62, PT ;  /* 0x00000000003e782f */ /* 0x000fe40003820000 */
[----:B------:R-:W-:Y:S01]  /*61a0*/  MOV R10, UR62 ;  /* 0x0000003e000a7c02 */ /* 0x000fe20008000f00 */
[----:B------:R-:W-:Y:S10]  /*61b0*/  ENDCOLLECTIVE ;  /* 0x000000000000791b */ /* 0x000ff40003800000 */
.L_x_124:
[----:B------:R-:W-:Y:S05]  /*61c0*/  BSYNC B1 ;  /* 0x0000000000017941 */ /* 0x000fea0003800000 */
.L_x_123:
[----:B------:R-:W-:Y:S05]  /*61d0*/  BRA `(.L_x_125) ;  /* 0xffffffec00147947 */ /* 0x000fea000383ffff */
.L_x_99:
[----:B-1----:R1:W2:Y:S02]  /*61e0*/  SYNCS.PHASECHK.TRANS64.TRYWAIT P1, [R21+URZ+0x48], R10 ;  /* 0x0000480a150075a7 */ /* 0x0022a4000802017f */
[----:B--2---:R-:W-:Y:S05]  /*61f0*/  @!P1 NANOSLEEP.SYNCS 0x989680 ;  /* 0x009896800000995d */ /* 0x004fea0003900000 */
[----:B------:R-:W2:Y:S02]  /*6200*/  @!P1 SYNCS.PHASECHK.TRANS64 P1, [R21+URZ+0x48], R10 ;  /* 0x0000480a150095a7 */ /* 0x000ea4000802007f */
[----:B--2---:R-:W-:Y:S05]  /*6210*/  @!P1 BRA `(.L_x_99) ;  /* 0xfffffffc00f09947 */ /* 0x004fea000383ffff */
[----:B------:R-:W-:Y:S05]  /*6220*/  BRA `(.L_x_126) ;  /* 0xffffffec00507947 */ /* 0x000fea000383ffff */
.L_x_108:
[----:B------:R-:W-:Y:S01]  /*6230*/  BSSY B0, `(.L_x_127) ;  /* 0x0000006000007945 */ /* 0x000fe20003800000 */
[----:B------:R-:W-:-:S07]  /*6240*/  IMAD.MOV.U32 R10, RZ, RZ, -0x1 ;  /* 0xffffffffff0a7424 */ /* 0x000fce00078e00ff */
[----:B------:R-:W-:Y:S05]  /*6250*/  WARPSYNC.COLLECTIVE R10, `(.L_x_128) ;  /* 0x000000000a0c7348 */ /* 0x000fea0003c00000 */
[----:B------:R-:W-:Y:S02]  /*6260*/  ELECT P1, UR62, PT ;  /* 0x00000000003e782f */ /* 0x000fe40003820000 */
[----:B------:R-:W-:Y:S01]  /*6270*/  MOV R10, UR62 ;  /* 0x0000003e000a7c02 */ /* 0x000fe20008000f00 */
[----:B------:R-:W-:Y:S10]  /*6280*/  ENDCOLLECTIVE ;  /* 0x000000000000791b */ /* 0x000ff40003800000 */
.L_x_128:
[----:B------:R-:W-:Y:S05]  /*6290*/  BSYNC B0 ;  /* 0x0000000000007941 */ /* 0x000fea0003800000 */
.L_x_127:
[----:B------:R-:W-:Y:S01]  /*62a0*/  PLOP3.LUT P0, PT, P1, PT, PT, 0x80, 0x0 ;  /* 0x000000000000781c */ /* 0x000fe20000f0f070 */
[----:B------:R-:W-:-:S12]  /*62b0*/  BRA `(.L_x_129) ;  /* 0xfffffff400f87947 */ /* 0x000fd8000383ffff */
.L_x_112:
[----:B0-----:R0:W1:Y:S02]  /*62c0*/  SYNCS.PHASECHK.TRANS64.TRYWAIT P0, [R5+URZ], R2 ;  /* 0x00000002050075a7 */ /* 0x001064000800017f */
[----:B-1----:R-:W-:Y:S05]  /*62d0*/  @!P0 NANOSLEEP.SYNCS 0x989680 ;  /* 0x009896800000895d */ /* 0x002fea0003900000 */
[----:B------:R-:W1:Y:S02]  /*62e0*/  @!P0 SYNCS.PHASECHK.TRANS64 P0, [R5+URZ], R2 ;  /* 0x00000002050085a7 */ /* 0x000e64000800007f */
[----:B-1----:R-:W-:Y:S05]  /*62f0*/  @!P0 BRA `(.L_x_112) ;  /* 0xfffffffc00f08947 */ /* 0x002fea000383ffff */
[----:B------:R-:W-:Y:S05]  /*6300*/  BRA `(.L_x_130) ;  /* 0xfffffff800387947 */ /* 0x000fea000383ffff */
.L_x_113:
[----:B0-----:R0:W1:Y:S02]  /*6310*/  SYNCS.PHASECHK.TRANS64.TRYWAIT P0, [R7+URZ], R4 ;  /* 0x00000004070075a7 */ /* 0x001064000800017f */
[----:B-1----:R-:W-:Y:S05]  /*6320*/  @!P0 NANOSLEEP.SYNCS 0x989680 ;  /* 0x009896800000895d */ /* 0x002fea0003900000 */
[----:B------:R-:W1:Y:S02]  /*6330*/  @!P0 SYNCS.PHASECHK.TRANS64 P0, [R7+URZ], R4 ;  /* 0x00000004070085a7 */ /* 0x000e64000800007f */
[----:B-1----:R-:W-:Y:S05]  /*6340*/  @!P0 BRA `(.L_x_113) ;  /* 0xfffffffc00f08947 */ /* 0x002fea000383ffff */
[----:B------:R-:W-:Y:S05]  /*6350*/  BRA `(.L_x_131) ;  /* 0xfffffff800487947 */ /* 0x000fea000383ffff */
.L_x_114:
[----:B0-----:R0:W1:Y:S02]  /*6360*/  SYNCS.PHASECHK.TRANS64.TRYWAIT P0, [R6+URZ], R5 ;  /* 0x00000005060075a7 */ /* 0x001064000800017f */
[----:B-1----:R-:W-:Y:S05]  /*6370*/  @!P0 NANOSLEEP.SYNCS 0x989680 ;  /* 0x009896800000895d */ /* 0x002fea0003900000 */
[----:B------:R-:W1:Y:S02]  /*6380*/  @!P0 SYNCS.PHASECHK.TRANS64 P0, [R6+URZ], R5 ;  /* 0x00000005060085a7 */ /* 0x000e64000800007f */
[----:B-1----:R-:W-:Y:S05]  /*6390*/  @!P0 BRA `(.L_x_114) ;  /* 0xfffffffc00f08947 */ /* 0x002fea000383ffff */
[----:B------:R-:W-:Y:S05]  /*63a0*/  BRA `(.L_x_132) ;  /* 0xfffffff800587947 */ /* 0x000fea000383ffff */
.L_x_115:
[----:B0-----:R0:W1:Y:S02]  /*63b0*/  SYNCS.PHASECHK.TRANS64.TRYWAIT P0, [R9+URZ], R4 ;  /* 0x00000004090075a7 */ /* 0x001064000800017f */
[----:B-1----:R-:W-:Y:S05]  /*63c0*/  @!P0 NANOSLEEP.SYNCS 0x989680 ;  /* 0x009896800000895d */ /* 0x002fea0003900000 */
[----:B------:R-:W1:Y:S02]  /*63d0*/  @!P0 SYNCS.PHASECHK.TRANS64 P0, [R9+URZ], R4 ;  /* 0x00000004090085a7 */ /* 0x000e64000800007f */
[----:B-1----:R-:W-:Y:S05]  /*63e0*/  @!P0 BRA `(.L_x_115) ;  /* 0xfffffffc00f08947 */ /* 0x002fea000383ffff */
[----:B------:R-:W-:Y:S05]  /*63f0*/  BRA `(.L_x_133) ;  /* 0xfffffff800687947 */ /* 0x000fea000383ffff */
.L_x_116:
[----:B0-----:R0:W1:Y:S02]  /*6400*/  SYNCS.PHASECHK.TRANS64.TRYWAIT P0, [R6+URZ], R5 ;  /* 0x00000005060075a7 */ /* 0x001064000800017f */
[----:B-1----:R-:W-:Y:S05]  /*6410*/  @!P0 NANOSLEEP.SYNCS 0x989680 ;  /* 0x009896800000895d */ /* 0x002fea0003900000 */
[----:B------:R-:W1:Y:S02]  /*6420*/  @!P0 SYNCS.PHASECHK.TRANS64 P0, [R6+URZ], R5 ;  /* 0x00000005060085a7 */ /* 0x000e64000800007f */
[----:B-1----:R-:W-:Y:S05]  /*6430*/  @!P0 BRA `(.L_x_116) ;  /* 0xfffffffc00f08947 */ /* 0x002fea000383ffff */
[----:B------:R-:W-:Y:S05]  /*6440*/  BRA `(.L_x_134) ;  /* 0xfffffff800787947 */ /* 0x000fea000383ffff */
.L_x_117:
[----:B0-----:R0:W1:Y:S02]  /*6450*/  SYNCS.PHASECHK.TRANS64.TRYWAIT P0, [R9+URZ], R4 ;  /* 0x00000004090075a7 */ /* 0x001064000800017f */
[----:B-1----:R-:W-:Y:S05]  /*6460*/  @!P0 NANOSLEEP.SYNCS 0x989680 ;  /* 0x009896800000895d */ /* 0x002fea0003900000 */
[----:B------:R-:W1:Y:S02]  /*6470*/  @!P0 SYNCS.PHASECHK.TRANS64 P0, [R9+URZ], R4 ;  /* 0x00000004090085a7 */ /* 0x000e64000800007f */
[----:B-1----:R-:W-:Y:S05]  /*6480*/  @!P0 BRA `(.L_x_117) ;  /* 0xfffffffc00f08947 */ /* 0x002fea000383ffff */
[----:B------:R-:W-:Y:S05]  /*6490*/  BRA `(.L_x_135) ;  /* 0xfffffff800887947 */ /* 0x000fea000383ffff */
.L_x_118:
[----:B0-----:R0:W1:Y:S02]  /*64a0*/  SYNCS.PHASECHK.TRANS64.TRYWAIT P0, [R8+URZ], R5 ;  /* 0x00000005080075a7 */ /* 0x001064000800017f */
[----:B-1----:R-:W-:Y:S05]  /*64b0*/  @!P0 NANOSLEEP.SYNCS 0x989680 ;  /* 0x009896800000895d */ /* 0x002fea0003900000 */
[----:B------:R-:W1:Y:S02]  /*64c0*/  @!P0 SYNCS.PHASECHK.TRANS64 P0, [R8+URZ], R5 ;  /* 0x00000005080085a7 */ /* 0x000e64000800007f */
[----:B-1----:R-:W-:Y:S05]  /*64d0*/  @!P0 BRA `(.L_x_118) ;  /* 0xfffffffc00f08947 */ /* 0x002fea000383ffff */
[----:B------:R-:W-:Y:S05]  /*64e0*/  BRA `(.L_x_136) ;  /* 0xfffffff800987947 */ /* 0x000fea000383ffff */
.L_x_119:
[----:B-1----:R1:W2:Y:S02]  /*64f0*/  SYNCS.PHASECHK.TRANS64.TRYWAIT P0, [R11+URZ], R6 ;  /* 0x000000060b0075a7 */ /* 0x0022a4000800017f */
[----:B--2---:R-:W-:Y:S05]  /*6500*/  @!P0 NANOSLEEP.SYNCS 0x989680 ;  /* 0x009896800000895d */ /* 0x004fea0003900000 */
[----:B------:R-:W2:Y:S02]  /*6510*/  @!P0 SYNCS.PHASECHK.TRANS64 P0, [R11+URZ], R6 ;  /* 0x000000060b0085a7 */ /* 0x000ea4000800007f */
[----:B--2---:R-:W-:Y:S05]  /*6520*/  @!P0 BRA `(.L_x_119) ;  /* 0xfffffffc00f08947 */ /* 0x004fea000383ffff */
[----:B------:R-:W-:Y:S05]  /*6530*/  BRA `(.L_x_137) ;  /* 0xfffffff800a07947 */ /* 0x000fea000383ffff */
.L_x_138:
[----:B------:R-:W-:-:S00]  /*6540*/  BRA `(.L_x_138) ;  /* 0xfffffffc00fc7947 */ /* 0x000fc0000383ffff */
[----:B------:R-:W-:-:S00]  /*6550*/  NOP ;  /* 0x0000000000007918 */ /* 0x000fc00000000000 */
        /* <DEDUP_REMOVED lines=10> */
.L_x_139:


//--------------------- .nv.shared._ZN7cutlass13device_kernelINS_4gemm6kernel13GemmUniversalIN4cute5tupleIJiiiiEEENS1_10collective13CollectiveMmaINS1_40MainloopSm90TmaGmmaWarpSpecializedSparseILi9ENS5_IJNS4_1CILi1EEENSA_ILi2EEESB_EEENS1_32KernelTmaWarpSpecializedPingpongEEENS5_IJNSA_ILi64EEESG_NSA_ILi128EEEEEENS_6half_tENS5_IJNS4_6LayoutINS5_IJiNS5_IJSC_iEEEiEEENS5_IJlNS5_IJSB_SC_EEElEEEEENSK_INS5_IJNS5_IJNS5_IJNSA_ILi8EEESC_NSA_ILi4EEEEEEiEEENS5_IJNS5_IJNSA_ILi16EEESC_SR_EEEiEEEiEEENS5_IJNS5_IJNS5_IJSH_SU_NSA_ILi2048EEEEEENSA_ILi8192EEEEEENS5_IJNS5_IJSB_NSA_ILi1024EEENSA_ILi32EEEEEElEEElEEEEEEEESJ_NS5_IJlSB_lEEENS4_8TiledMMAINS4_8MMA_AtomIJNS4_4SM904GMMA6SPARSE26GMMA_64x64x32_F32F16F16_SSILNS1D_5MajorE0ELS1G_0ELNS1D_7ScaleInE1ELS1H_1ELNS1D_9SparseSelE0EEEEEENSK_INS5_IJSB_SB_SB_EEENS5_IJNSA_ILi0EEES1M_S1M_EEEEENS5_IJNS4_10UnderscoreES1P_S1P_EEEEENS4_23SM90_TMA_LOAD_MULTICASTENS4_14ComposedLayoutINS4_7SwizzleILi3ELi4ELi3EEENS4_25smem_sparse_ptr_flag_bitsILi2ELi16EEENSK_INS5_IJNS5_IJSB_SQ_EEENS5_IJSC_SG_EEEEEENS5_IJNS5_IJS1M_SH_EEESN_EEEEEEEvNS4_8identityENS4_13SM90_TMA_LOADENS1T_IS1V_NS4_18smem_ptr_flag_bitsILi16EEENSK_INS5_IJSQ_SG_EEENS5_IJSG_SB_EEEEEEEvS25_EENS_8epilogue10collective6detail29Sm90TmaWarpSpecializedAdapterINS2F_15DefaultEpilogueIfNS5_IJSB_llEEES2J_NS2E_6thread17LinearCombinationIfLi1EffLNS2K_9ScaleType4KindE0ELNS_15FloatRoundStyleE2EfEENS1_15EpilogueDefaultEEEEEvvEEEEvNT_6ParamsE --------------------------
	.section	.nv.shared._ZN7cutlass13device_kernelINS_4gemm6kernel13GemmUniversalIN4cute5tupleIJiiiiEEENS1_10collective13CollectiveMmaINS1_40MainloopSm90TmaGmmaWarpSpecializedSparseILi9ENS5_IJNS4_1CILi1EEENSA_ILi2EEESB_EEENS1_32KernelTmaWarpSpecializedPingpongEEENS5_IJNSA_ILi64EEESG_NSA_ILi128EEEEEENS_6half_tENS5_IJNS4_6LayoutINS5_IJiNS5_IJSC_iEEEiEEENS5_IJlNS5_IJSB_SC_EEElEEEEENSK_INS5_IJNS5_IJNS5_IJNSA_ILi8EEESC_NSA_ILi4EEEEEEiEEENS5_IJNS5_IJNSA_ILi16EEESC_SR_EEEiEEEiEEENS5_IJNS5_IJNS5_IJSH_SU_NSA_ILi2048EEEEEENSA_ILi8192EEEEEENS5_IJNS5_IJSB_NSA_ILi1024EEENSA_ILi32EEEEEElEEElEEEEEEEESJ_NS5_IJlSB_lEEENS4_8TiledMMAINS4_8MMA_AtomIJNS4_4SM904GMMA6SPARSE26GMMA_64x64x32_F32F16F16_SSILNS1D_5MajorE0ELS1G_0ELNS1D_7ScaleInE1ELS1H_1ELNS1D_9SparseSelE0EEEEEENSK_INS5_IJSB_SB_SB_EEENS5_IJNSA_ILi0EEES1M_S1M_EEEEENS5_IJNS4_10UnderscoreES1P_S1P_EEEEENS4_23SM90_TMA_LOAD_MULTICASTENS4_14ComposedLayoutINS4_7SwizzleILi3ELi4ELi3EEENS4_25smem_sparse_ptr_flag_bitsILi2ELi16EEENSK_INS5_IJNS5_IJSB_SQ_EEENS5_IJSC_SG_EEEEEENS5_IJNS5_IJS1M_SH_EEESN_EEEEEEEvNS4_8identityENS4_13SM90_TMA_LOADENS1T_IS1V_NS4_18smem_ptr_flag_bitsILi16EEENSK_INS5_IJSQ_SG_EEENS5_IJSG_SB_EEEEEEEvS25_EENS_8epilogue10collective6detail29Sm90TmaWarpSpecializedAdapterINS2F_15DefaultEpilogueIfNS5_IJSB_llEEES2J_NS2E_6thread17LinearCombinationIfLi1EffLNS2K_9ScaleType4KindE0ELNS_15FloatRoundStyleE2EfEENS1_15EpilogueDefaultEEEEEvvEEEEvNT_6ParamsE,"aw",@nobits
	.sectionflags	@""
	.align	16
	.zero		1024


//--------------------- .nv.shared.reserved.0     --------------------------
	.section	.nv.shared.reserved.0,"aw",@nobits
	.weak		__nv_reservedSMEM_offset_0_alias
	.size		__nv_reservedSMEM_offset_0_alias, 0, 0
	.other		__nv_reservedSMEM_offset_0_alias,@"STO_CUDA_RESERVED_SHARED STV_DEFAULT"
__nv_reservedSMEM_offset_0_alias:
	.zero		0


//--------------------- .nv.global                --------------------------
	.section	.nv.global,"aw",@nobits
.nv.global:
	.type		_ZN39_INTERNAL_551c0312_4_k_cu_6326308b_27764cute1_E,@object
	.size		_ZN39_INTERNAL_551c0312_4_k_cu_6326308b_27764cute1_E,(_ZN39_INTERNAL_551c0312_4_k_cu_6326308b_27764cuda3std3__45__cpo6cbeginE - _ZN39_INTERNAL_551c0312_4_k_cu_6326308b_27764cute1_E)
_ZN39_INTERNAL_551c0312_4_k_cu_6326308b_27764cute1_E:
	.zero		1
	.type		_ZN39_INTERNAL_551c0312_4_k_cu_6326308b_27764cuda3std3__45__cpo6cbeginE,@object
	.size		_ZN39_INTERNAL_551c0312_4_k_cu_6326308b_27764cuda3std3__45__cpo6cbeginE,(_ZN39_INTERNAL_551c0312_4_k_cu_6326308b_27764cuda3std3__48in_placeE - _ZN39_INTERNAL_551c0312_4_k_cu_6326308b_27764cuda3std3__45__cpo6cbeginE)
_ZN39_INTERNAL_551c0312_4_k_cu_6326308b_27764cuda3std3__45__cpo6cbeginE:
	.zero		1
	.type		_ZN39_INTERNAL_551c0312_4_k_cu_6326308b_27764cuda3std3__48in_placeE,@object
	.size		_ZN39_INTERNAL_551c0312_4_k_cu_6326308b_27764cuda3std3__48in_placeE,(_ZN39_INTERNAL_551c0312_4_k_cu_6326308b_27764cuda3std6ranges3__45__cpo9iter_moveE - _ZN39_INTERNAL_551c0312_4_k_cu_6326308b_27764cuda3std3__48in_placeE)
_ZN39_INTERNAL_551c0312_4_k_cu_6326308b_27764cuda3std3__48in_placeE:
	.zero		1
	.type		_ZN39_INTERNAL_551c0312_4_k_cu_6326308b_27764cuda3std6ranges3__45__cpo9iter_moveE,@object
	.size		_ZN39_INTERNAL_551c0312_4_k_cu_6326308b_27764cuda3std6ranges3__45__cpo9iter_moveE,(_ZN39_INTERNAL_551c0312_4_k_cu_6326308b_27764cuda3std3__45__cpo5beginE - _ZN39_INTERNAL_551c0312_4_k_cu_6326308b_27764cuda3std6ranges3__45__cpo9iter_moveE)
_ZN39_INTERNAL_551c0312_4_k_cu_6326308b_27764cuda3std6ranges3__45__cpo9iter_moveE:
	.zero		1
	.type		_ZN39_INTERNAL_551c0312_4_k_cu_6326308b_27764cuda3std3__45__cpo5beginE,@object
	.size		_ZN39_INTERNAL_551c0312_4_k_cu_6326308b_27764cuda3std3__45__cpo5beginE,(_ZN39_INTERNAL_551c0312_4_k_cu_6326308b_27764cuda3std3__441_GLOBAL__N__551c0312_4_k_cu_6326308b_27766ignoreE - _ZN39_INTERNAL_551c0312_4_k_cu_6326308b_27764cuda3std3__45__cpo5beginE)
_ZN39_INTERNAL_551c0312_4_k_cu_6326308b_27764cuda3std3__45__cpo5beginE:
	.zero		1
	.type		_ZN39_INTERNAL_551c0312_4_k_cu_6326308b_27764cuda3std3__441_GLOBAL__N__551c0312_4_k_cu_6326308b_27766ignoreE,@object
	.size		_ZN39_INTERNAL_551c0312_4_k_cu_6326308b_27764cuda3std3__441_GLOBAL__N__551c0312_4_k_cu_6326308b_27766ignoreE,(_ZN39_INTERNAL_551c0312_4_k_cu_6326308b_27764cute7productE - _ZN39_INTERNAL_551c0312_4_k_cu_6326308b_27764cuda3std3__441_GLOBAL__N__551c0312_4_k_cu_6326308b_27766ignoreE)
_ZN39_INTERNAL_551c0312_4_k_cu_6326308b_27764cuda3std3__441_GLOBAL__N__551c0312_4_k_cu_6326308b_27766ignoreE:
	.zero		1
	.type		_ZN39_INTERNAL_551c0312_4_k_cu_6326308b_27764cute7productE,@object
	.size		_ZN39_INTERNAL_551c0312_4_k_cu_6326308b_27764cute7productE,(_ZN39_INTERNAL_551c0312_4_k_cu_6326308b_27764cuda3std3__45__cpo3endE - _ZN39_INTERNAL_551c0312_4_k_cu_6326308b_27764cute7productE)
_ZN39_INTERNAL_551c0312_4_k_cu_6326308b_27764cute7productE:
	.zero		1
	.type		_ZN39_INTERNAL_551c0312_4_k_cu_6326308b_27764cuda3std3__45__cpo3endE,@object
	.size		_ZN39_INTERNAL_551c0312_4_k_cu_6326308b_27764cuda3std3__45__cpo3endE,(_ZN39_INTERNAL_551c0312_4_k_cu_6326308b_27764cuda3std3__419piecewise_constructE - _ZN39_INTERNAL_551c0312_4_k_cu_6326308b_27764cuda3std3__45__cpo3endE)
_ZN39_INTERNAL_551c0312_4_k_cu_6326308b_27764cuda3std3__45__cpo3endE:
	.zero		1
	.type		_ZN39_INTERNAL_551c0312_4_k_cu_6326308b_27764cuda3std3__419piecewise_constructE,@object
	.size		_ZN39_INTERNAL_551c0312_4_k_cu_6326308b_27764cuda3std3__419piecewise_constructE,(_ZN39_INTERNAL_551c0312_4_k_cu_6326308b_27764cuda3std3__45__cpo4cendE - _ZN39_INTERNAL_551c0312_4_k_cu_6326308b_27764cuda3std3__419piecewise_constructE)
_ZN39_INTERNAL_551c0312_4_k_cu_6326308b_27764cuda3std3__419piecewise_constructE:
	.zero		1
	.type		_ZN39_INTERNAL_551c0312_4_k_cu_6326308b_27764cuda3std3__45__cpo4cendE,@object
	.size		_ZN39_INTERNAL_551c0312_4_k_cu_6326308b_27764cuda3std3__45__cpo4cendE,(_ZN39_INTERNAL_551c0312_4_k_cu_6326308b_27764cuda3std6ranges3__45__cpo4swapE - _ZN39_INTERNAL_551c0312_4_k_cu_6326308b_27764cuda3std3__45__cpo4cendE)
_ZN39_INTERNAL_551c0312_4_k_cu_6326308b_27764cuda3std3__45__cpo4cendE:
	.zero		1
	.type		_ZN39_INTERNAL_551c0312_4_k_cu_6326308b_27764cuda3std6ranges3__45__cpo4swapE,@object
	.size		_ZN39_INTERNAL_551c0312_4_k_cu_6326308b_27764cuda3std6ranges3__45__cpo4swapE,(.L_7 - _ZN39_INTERNAL_551c0312_4_k_cu_6326308b_27764cuda3std6ranges3__45__cpo4swapE)
_ZN39_INTERNAL_551c0312_4_k_cu_6326308b_27764cuda3std6ranges3__45__cpo4swapE:
	.zero		1
.L_7:


//--------------------- .nv.constant0._ZN7cutlass13device_kernelINS_4gemm6kernel13GemmUniversalIN4cute5tupleIJiiiiEEENS1_10collective13CollectiveMmaINS1_40MainloopSm90TmaGmmaWarpSpecializedSparseILi9ENS5_IJNS4_1CILi1EEENSA_ILi2EEESB_EEENS1_32KernelTmaWarpSpecializedPingpongEEENS5_IJNSA_ILi64EEESG_NSA_ILi128EEEEEENS_6half_tENS5_IJNS4_6LayoutINS5_IJiNS5_IJSC_iEEEiEEENS5_IJlNS5_IJSB_SC_EEElEEEEENSK_INS5_IJNS5_IJNS5_IJNSA_ILi8EEESC_NSA_ILi4EEEEEEiEEENS5_IJNS5_IJNSA_ILi16EEESC_SR_EEEiEEEiEEENS5_IJNS5_IJNS5_IJSH_SU_NSA_ILi2048EEEEEENSA_ILi8192EEEEEENS5_IJNS5_IJSB_NSA_ILi1024EEENSA_ILi32EEEEEElEEElEEEEEEEESJ_NS5_IJlSB_lEEENS4_8TiledMMAINS4_8MMA_AtomIJNS4_4SM904GMMA6SPARSE26GMMA_64x64x32_F32F16F16_SSILNS1D_5MajorE0ELS1G_0ELNS1D_7ScaleInE1ELS1H_1ELNS1D_9SparseSelE0EEEEEENSK_INS5_IJSB_SB_SB_EEENS5_IJNSA_ILi0EEES1M_S1M_EEEEENS5_IJNS4_10UnderscoreES1P_S1P_EEEEENS4_23SM90_TMA_LOAD_MULTICASTENS4_14ComposedLayoutINS4_7SwizzleILi3ELi4ELi3EEENS4_25smem_sparse_ptr_flag_bitsILi2ELi16EEENSK_INS5_IJNS5_IJSB_SQ_EEENS5_IJSC_SG_EEEEEENS5_IJNS5_IJS1M_SH_EEESN_EEEEEEEvNS4_8identityENS4_13SM90_TMA_LOADENS1T_IS1V_NS4_18smem_ptr_flag_bitsILi16EEENSK_INS5_IJSQ_SG_EEENS5_IJSG_SB_EEEEEEEvS25_EENS_8epilogue10collective6detail29Sm90TmaWarpSpecializedAdapterINS2F_15DefaultEpilogueIfNS5_IJSB_llEEES2J_NS2E_6thread17LinearCombinationIfLi1EffLNS2K_9ScaleType4KindE0ELNS_15FloatRoundStyleE2EfEENS1_15EpilogueDefaultEEEEEvvEEEEvNT_6ParamsE --------------------------
	.section	.nv.constant0._ZN7cutlass13device_kernelINS_4gemm6kernel13GemmUniversalIN4cute5tupleIJiiiiEEENS1_10collective13CollectiveMmaINS1_40MainloopSm90TmaGmmaWarpSpecializedSparseILi9ENS5_IJNS4_1CILi1EEENSA_ILi2EEESB_EEENS1_32KernelTmaWarpSpecializedPingpongEEENS5_IJNSA_ILi64EEESG_NSA_ILi128EEEEEENS_6half_tENS5_IJNS4_6LayoutINS5_IJiNS5_IJSC_iEEEiEEENS5_IJlNS5_IJSB_SC_EEElEEEEENSK_INS5_IJNS5_IJNS5_IJNSA_ILi8EEESC_NSA_ILi4EEEEEEiEEENS5_IJNS5_IJNSA_ILi16EEESC_SR_EEEiEEEiEEENS5_IJNS5_IJNS5_IJSH_SU_NSA_ILi2048EEEEEENSA_ILi8192EEEEEENS5_IJNS5_IJSB_NSA_ILi1024EEENSA_ILi32EEEEEElEEElEEEEEEEESJ_NS5_IJlSB_lEEENS4_8TiledMMAINS4_8MMA_AtomIJNS4_4SM904GMMA6SPARSE26GMMA_64x64x32_F32F16F16_SSILNS1D_5MajorE0ELS1G_0ELNS1D_7ScaleInE1ELS1H_1ELNS1D_9SparseSelE0EEEEEENSK_INS5_IJSB_SB_SB_EEENS5_IJNSA_ILi0EEES1M_S1M_EEEEENS5_IJNS4_10UnderscoreES1P_S1P_EEEEENS4_23SM90_TMA_LOAD_MULTICASTENS4_14ComposedLayoutINS4_7SwizzleILi3ELi4ELi3EEENS4_25smem_sparse_ptr_flag_bitsILi2ELi16EEENSK_INS5_IJNS5_IJSB_SQ_EEENS5_IJSC_SG_EEEEEENS5_IJNS5_IJS1M_SH_EEESN_EEEEEEEvNS4_8identityENS4_13SM90_TMA_LOADENS1T_IS1V_NS4_18smem_ptr_flag_bitsILi16EEENSK_INS5_IJSQ_SG_EEENS5_IJSG_SB_EEEEEEEvS25_EENS_8epilogue10collective6detail29Sm90TmaWarpSpecializedAdapterINS2F_15DefaultEpilogueIfNS5_IJSB_llEEES2J_NS2E_6thread17LinearCombinationIfLi1EffLNS2K_9ScaleType4KindE0ELNS_15FloatRoundStyleE2EfEENS1_15EpilogueDefaultEEEEEvvEEEEvNT_6ParamsE,"a",@progbits
	.sectionflags	@""
	.align	4
.nv.constant0._ZN7cutlass13device_kernelINS_4gemm6kernel13GemmUniversalIN4cute5tupleIJiiiiEEENS1_10collective13CollectiveMmaINS1_40MainloopSm90TmaGmmaWarpSpecializedSparseILi9ENS5_IJNS4_1CILi1EEENSA_ILi2EEESB_EEENS1_32KernelTmaWarpSpecializedPingpongEEENS5_IJNSA_ILi64EEESG_NSA_ILi128EEEEEENS_6half_tENS5_IJNS4_6LayoutINS5_IJiNS5_IJSC_iEEEiEEENS5_IJlNS5_IJSB_SC_EEElEEEEENSK_INS5_IJNS5_IJNS5_IJNSA_ILi8EEESC_NSA_ILi4EEEEEEiEEENS5_IJNS5_IJNSA_ILi16EEESC_SR_EEEiEEEiEEENS5_IJNS5_IJNS5_IJSH_SU_NSA_ILi2048EEEEEENSA_ILi8192EEEEEENS5_IJNS5_IJSB_NSA_ILi1024EEENSA_ILi32EEEEEElEEElEEEEEEEESJ_NS5_IJlSB_lEEENS4_8TiledMMAINS4_8MMA_AtomIJNS4_4SM904GMMA6SPARSE26GMMA_64x64x32_F32F16F16_SSILNS1D_5MajorE0ELS1G_0ELNS1D_7ScaleInE1ELS1H_1ELNS1D_9SparseSelE0EEEEEENSK_INS5_IJSB_SB_SB_EEENS5_IJNSA_ILi0EEES1M_S1M_EEEEENS5_IJNS4_10UnderscoreES1P_S1P_EEEEENS4_23SM90_TMA_LOAD_MULTICASTENS4_14ComposedLayoutINS4_7SwizzleILi3ELi4ELi3EEENS4_25smem_sparse_ptr_flag_bitsILi2ELi16EEENSK_INS5_IJNS5_IJSB_SQ_EEENS5_IJSC_SG_EEEEEENS5_IJNS5_IJS1M_SH_EEESN_EEEEEEEvNS4_8identityENS4_13SM90_TMA_LOADENS1T_IS1V_NS4_18smem_ptr_flag_bitsILi16EEENSK_INS5_IJSQ_SG_EEENS5_IJSG_SB_EEEEEEEvS25_EENS_8epilogue10collective6detail29Sm90TmaWarpSpecializedAdapterINS2F_15DefaultEpilogueIfNS5_IJSB_llEEES2J_NS2E_6thread17LinearCombinationIfLi1EffLNS2K_9ScaleType4KindE0ELNS_15FloatRoundStyleE2EfEENS1_15EpilogueDefaultEEEEEvvEEEEvNT_6ParamsE:
	.zero		1920


//--------------------- SYMBOLS --------------------------

	.type		.nv.reservedSmem.offset0,@object
	.size		.nv.reservedSmem.offset0,0x4
